# CuTe-DSL kernel — source=fa4 family=fa4_fwd_sm100
# config = {"dtype": "Float8E4M3FN", "causal": false, "use_2cta": false, "q_stage": 1, "head_dim": 192, "head_dim_v": 128}


// ===== COMPILED SASS (sm_100a) =====

	.target	sm_100a

	.elftype	@"ET_EXEC"


//--------------------- .note.nv.tkinfo           --------------------------
	.section	.note.nv.tkinfo,"",@"SHT_NOTE"
	.sectionflags	@"SHF_NOTE_NV_TKINFO"
	.tkinfo
        /*0018*/ 	.word	0x00000081
        /*0030*/ 	.string	""
        /*0030*/ 	.string	"ptxas"
        /*0030*/ 	.string	"Cuda compilation tools, release 12.9, V12.9.83"
        /*0030*/ 	.string	"Build system must define TOOLS_VERSION_EXTENDED"
        /*0030*/ 	.string	"-O 3 -arch sm_100a "



//--------------------- .note.nv.cuver            --------------------------
	.section	.note.nv.cuver,"",@"SHT_NOTE"
	.sectionflags	@"SHF_NOTE_NV_CUVER"
        /*0018*/ 	.short	0x0001
        /*001a*/ 	.short	0x0064
        /*001c*/ 	.short	0x0001
        /*001e*/ 	.short	0x0000
        /*0020*/ 	.short	0x0001
        /*0022*/ 	.short	0x0000


//--------------------- .nv.info                  --------------------------
	.section	.nv.info,"",@"SHT_CUDA_INFO"
	.align	4


	//----- nvinfo : EIATTR_REGCOUNT
	.align		4
        /*0000*/ 	.byte	0x04, 0x2f
        /*0002*/ 	.short	(.L_4 - .L_3)
	.align		4
.L_3:
        /*0004*/ 	.word	index@(kernel_cutlass_kernel_flash_attncuteflash_fwd_sm100FlashAttentionForwardSm100_object_at__tensor0000o19211101213_tensor0000o19211101213_tensor0000o12810111213_tensor0000o12811101213_tensor_0)
        /*0008*/ 	.word	0x00000080


	//----- nvinfo : EIATTR_FRAME_SIZE
	.align		4
.L_4:
        /*000c*/ 	.byte	0x04, 0x11
        /*000e*/ 	.short	(.L_6 - .L_5)
	.align		4
.L_5:
        /*0010*/ 	.word	index@($__internal_2_$__cuda_sm10x_tcgen05_guardrail_trap_unallocated_columns_being_dealloced)
        /*0014*/ 	.word	0x00000000


	//----- nvinfo : EIATTR_FRAME_SIZE
	.align		4
.L_6:
        /*0018*/ 	.byte	0x04, 0x11
        /*001a*/ 	.short	(.L_8 - .L_7)
	.align		4
.L_7:
        /*001c*/ 	.word	index@($__internal_1_$__cuda_sm10x_tcgen05_guardrail_trap_phase_invalid_during_alloc)
        /*0020*/ 	.word	0x00000000


	//----- nvinfo : EIATTR_FRAME_SIZE
	.align		4
.L_8:
        /*0024*/ 	.byte	0x04, 0x11
        /*0026*/ 	.short	(.L_10 - .L_9)
	.align		4
.L_9:
        /*0028*/ 	.word	index@($__internal_0_$__cuda_sm10x_tcgen05_guardrail_trap_col_being_dealloced_not_returned_by_alloc)
        /*002c*/ 	.word	0x00000000


	//----- nvinfo : EIATTR_FRAME_SIZE
	.align		4
.L_10:
        /*0030*/ 	.byte	0x04, 0x11
        /*0032*/ 	.short	(.L_12 - .L_11)
	.align		4
.L_11:
        /*0034*/ 	.word	index@(kernel_cutlass_kernel_flash_attncuteflash_fwd_sm100FlashAttentionForwardSm100_object_at__tensor0000o19211101213_tensor0000o19211101213_tensor0000o12810111213_tensor0000o12811101213_tensor_0)
        /*0038*/ 	.word	0x00000000


	//----- nvinfo : EIATTR_MIN_STACK_SIZE
	.align		4
.L_12:
        /*003c*/ 	.byte	0x04, 0x12
        /*003e*/ 	.short	(.L_14 - .L_13)
	.align		4
.L_13:
        /*0040*/ 	.word	index@(kernel_cutlass_kernel_flash_attncuteflash_fwd_sm100FlashAttentionForwardSm100_object_at__tensor0000o19211101213_tensor0000o19211101213_tensor0000o12810111213_tensor0000o12811101213_tensor_0)
        /*0044*/ 	.word	0x00000000
.L_14:


//--------------------- .nv.info.kernel_cutlass_kernel_flash_attncuteflash_fwd_sm100FlashAttentionForwardSm100_object_at__tensor0000o19211101213_tensor0000o19211101213_tensor0000o12810111213_tensor0000o12811101213_tensor_0 --------------------------
	.section	.nv.info.kernel_cutlass_kernel_flash_attncuteflash_fwd_sm100FlashAttentionForwardSm100_object_at__tensor0000o19211101213_tensor0000o19211101213_tensor0000o12810111213_tensor0000o12811101213_tensor_0,"",@"SHT_CUDA_INFO"
	.sectionflags	@""
	.align	4


	//----- nvinfo : EIATTR_CUDA_API_VERSION
	.align		4
        /*0000*/ 	.byte	0x04, 0x37
        /*0002*/ 	.short	(.L_16 - .L_15)
.L_15:
        /*0004*/ 	.word	0x00000081


	//----- nvinfo : EIATTR_KPARAM_INFO
	.align		4
.L_16:
        /*0008*/ 	.byte	0x04, 0x17
        /*000a*/ 	.short	(.L_18 - .L_17)
.L_17:
        /*000c*/ 	.word	0x00000000
        /*0010*/ 	.short	0x0011
        /*0012*/ 	.short	0x02a8
        /*0014*/ 	.byte	0x00, 0xf0, 0x11, 0x00


	//----- nvinfo : EIATTR_KPARAM_INFO
	.align		4
.L_18:
        /*0018*/ 	.byte	0x04, 0x17
        /*001a*/ 	.short	(.L_20 - .L_19)
.L_19:
        /*001c*/ 	.word	0x00000000
        /*0020*/ 	.short	0x0010
        /*0022*/ 	.short	0x029c
        /*0024*/ 	.byte	0x00, 0xf0, 0x31, 0x00


	//----- nvinfo : EIATTR_KPARAM_INFO
	.align		4
.L_20:
        /*0028*/ 	.byte	0x04, 0x17
        /*002a*/ 	.short	(.L_22 - .L_21)
.L_21:
        /*002c*/ 	.word	0x00000000
        /*0030*/ 	.short	0x000f
        /*0032*/ 	.short	0x0298
        /*0034*/ 	.byte	0x00, 0xf0, 0x11, 0x00


	//----- nvinfo : EIATTR_KPARAM_INFO
	.align		4
.L_22:
        /*0038*/ 	.byte	0x04, 0x17
        /*003a*/ 	.short	(.L_24 - .L_23)
.L_23:
        /*003c*/ 	.word	0x00000000
        /*0040*/ 	.short	0x000e
        /*0042*/ 	.short	0x0294
        /*0044*/ 	.byte	0x00, 0xf0, 0x11, 0x00


	//----- nvinfo : EIATTR_KPARAM_INFO
	.align		4
.L_24:
        /*0048*/ 	.byte	0x04, 0x17
        /*004a*/ 	.short	(.L_26 - .L_25)
.L_25:
        /*004c*/ 	.word	0x00000000
        /*0050*/ 	.short	0x000d
        /*0052*/ 	.short	0x0290
        /*0054*/ 	.byte	0x00, 0xf0, 0x11, 0x00


	//----- nvinfo : EIATTR_KPARAM_INFO
	.align		4
.L_26:
        /*0058*/ 	.byte	0x04, 0x17
        /*005a*/ 	.short	(.L_28 - .L_27)
.L_27:
        /*005c*/ 	.word	0x00000000
        /*0060*/ 	.short	0x000c
        /*0062*/ 	.short	0x028c
        /*0064*/ 	.byte	0x00, 0xf0, 0x11, 0x00


	//----- nvinfo : EIATTR_KPARAM_INFO
	.align		4
.L_28:
        /*0068*/ 	.byte	0x04, 0x17
        /*006a*/ 	.short	(.L_30 - .L_29)
.L_29:
        /*006c*/ 	.word	0x00000000
        /*0070*/ 	.short	0x000b
        /*0072*/ 	.short	0x0287
        /*0074*/ 	.byte	0x00, 0xf0, 0x0d, 0x00


	//----- nvinfo : EIATTR_KPARAM_INFO
	.align		4
.L_30:
        /*0078*/ 	.byte	0x04, 0x17
        /*007a*/ 	.short	(.L_32 - .L_31)
.L_31:
        /*007c*/ 	.word	0x00000000
        /*0080*/ 	.short	0x000a
        /*0082*/ 	.short	0x0284
        /*0084*/ 	.byte	0x00, 0xf0, 0x0d, 0x00


	//----- nvinfo : EIATTR_KPARAM_INFO
	.align		4
.L_32:
        /*0088*/ 	.byte	0x04, 0x17
        /*008a*/ 	.short	(.L_34 - .L_33)
.L_33:
        /*008c*/ 	.word	0x00000000
        /*0090*/ 	.short	0x0009
        /*0092*/ 	.short	0x0280
        /*0094*/ 	.byte	0x00, 0xf0, 0x11, 0x00


	//----- nvinfo : EIATTR_KPARAM_INFO
	.align		4
.L_34:
        /*0098*/ 	.byte	0x04, 0x17
        /*009a*/ 	.short	(.L_36 - .L_35)
.L_35:
        /*009c*/ 	.word	0x00000000
        /*00a0*/ 	.short	0x0008
        /*00a2*/ 	.short	0x0200
        /*00a4*/ 	.byte	0x00, 0xf0, 0x01, 0x02


	//----- nvinfo : EIATTR_KPARAM_INFO
	.align		4
.L_36:
        /*00a8*/ 	.byte	0x04, 0x17
        /*00aa*/ 	.short	(.L_38 - .L_37)
.L_37:
        /*00ac*/ 	.word	0x00000000
        /*00b0*/ 	.short	0x0007
        /*00b2*/ 	.short	0x0180
        /*00b4*/ 	.byte	0x00, 0xf0, 0x01, 0x02


	//----- nvinfo : EIATTR_KPARAM_INFO
	.align		4
.L_38:
        /*00b8*/ 	.byte	0x04, 0x17
        /*00ba*/ 	.short	(.L_40 - .L_39)
.L_39:
        /*00bc*/ 	.word	0x00000000
        /*00c0*/ 	.short	0x0006
        /*00c2*/ 	.short	0x0100
        /*00c4*/ 	.byte	0x00, 0xf0, 0x01, 0x02


	//----- nvinfo : EIATTR_KPARAM_INFO
	.align		4
.L_40:
        /*00c8*/ 	.byte	0x04, 0x17
        /*00ca*/ 	.short	(.L_42 - .L_41)
.L_41:
        /*00cc*/ 	.word	0x00000000
        /*00d0*/ 	.short	0x0005
        /*00d2*/ 	.short	0x0080
        /*00d4*/ 	.byte	0x00, 0xf0, 0x01, 0x02


	//----- nvinfo : EIATTR_KPARAM_INFO
	.align		4
.L_42:
        /*00d8*/ 	.byte	0x04, 0x17
        /*00da*/ 	.short	(.L_44 - .L_43)
.L_43:
        /*00dc*/ 	.word	0x00000000
        /*00e0*/ 	.short	0x0004
        /*00e2*/ 	.short	0x0030
        /*00e4*/ 	.byte	0x00, 0xf0, 0xa1, 0x00


	//----- nvinfo : EIATTR_KPARAM_INFO
	.align		4
.L_44:
        /*00e8*/ 	.byte	0x04, 0x17
        /*00ea*/ 	.short	(.L_46 - .L_45)
.L_45:
        /*00ec*/ 	.word	0x00000000
        /*00f0*/ 	.short	0x0003
        /*00f2*/ 	.short	0x0024
        /*00f4*/ 	.byte	0x00, 0xf0, 0x31, 0x00


	//----- nvinfo : EIATTR_KPARAM_INFO
	.align		4
.L_46:
        /*00f8*/ 	.byte	0x04, 0x17
        /*00fa*/ 	.short	(.L_48 - .L_47)
.L_47:
        /*00fc*/ 	.word	0x00000000
        /*0100*/ 	.short	0x0002
        /*0102*/ 	.short	0x0018
        /*0104*/ 	.byte	0x00, 0xf0, 0x31, 0x00


	//----- nvinfo : EIATTR_KPARAM_INFO
	.align		4
.L_48:
        /*0108*/ 	.byte	0x04, 0x17
        /*010a*/ 	.short	(.L_50 - .L_49)
.L_49:
        /*010c*/ 	.word	0x00000000
        /*0110*/ 	.short	0x0001
        /*0112*/ 	.short	0x000c
        /*0114*/ 	.byte	0x00, 0xf0, 0x31, 0x00


	//----- nvinfo : EIATTR_KPARAM_INFO
	.align		4
.L_50:
        /*0118*/ 	.byte	0x04, 0x17
        /*011a*/ 	.short	(.L_52 - .L_51)
.L_51:
        /*011c*/ 	.word	0x00000000
        /*0120*/ 	.short	0x0000
        /*0122*/ 	.short	0x0000
        /*0124*/ 	.byte	0x00, 0xf0, 0x31, 0x00


	//----- nvinfo : EIATTR_AT_ENTRY_FRAGMENTS
	.align		4
.L_52:
        /*0128*/ 	.byte	0x04, 0x4f
        /*012a*/ 	.short	(.L_54 - .L_53)


	//   ....[0]....
.L_53:
        /*012c*/ 	.word	0x00000004


	//----- nvinfo : EIATTR_RESERVED_SMEM_USED
	.align		4
.L_54:
        /*0130*/ 	.byte	0x01, 0x41
	.zero		2


	//----- nvinfo : EIATTR_SPARSE_MMA_MASK
	.align		4
        /*0134*/ 	.byte	0x03, 0x50
        /*0136*/ 	.short	0x0000


	//----- nvinfo : EIATTR_TCGEN05_1CTA_USED
	.align		4
        /*0138*/ 	.byte	0x01, 0x51
	.zero		2


	//----- nvinfo : EIATTR_MAXREG_COUNT
	.align		4
        /*013c*/ 	.byte	0x03, 0x1b
        /*013e*/ 	.short	0x0080


	//----- nvinfo : EIATTR_NUM_BARRIERS
	.align		4
        /*0140*/ 	.byte	0x02, 0x4c
        /*0142*/ 	.byte	0x10
	.zero		1


	//----- nvinfo : EIATTR_INT_WARP_WIDE_INSTR_OFFSETS
	.align		4
        /*0144*/ 	.byte	0x04, 0x31
        /*0146*/ 	.short	(.L_56 - .L_55)


	//   ....[0]....
.L_55:
        /*0148*/ 	.word	0x00001e10


	//   ....[1]....
        /*014c*/ 	.word	0x00001e50


	//----- nvinfo : EIATTR_COOP_GROUP_MASK_REGIDS
	.align		4
.L_56:
        /*0150*/ 	.byte	0x04, 0x29
        /*0152*/ 	.short	(.L_58 - .L_57)


	//   ....[0]....
.L_57:
        /*0154*/ 	.word	0xffffffff


	//   ....[1]....
        /*0158*/ 	.word	0xffffffff


	//   ....[2]....
        /*015c*/ 	.word	0xffffffff


	//   ....[3]....
        /*0160*/ 	.word	0xffffffff


	//   ....[4]....
        /*0164*/ 	.word	0xffffffff


	//   ....[5]....
        /*0168*/ 	.word	0xffffffff


	//   ....[6]....
        /*016c*/ 	.word	0xffffffff


	//   ....[7]....
        /*0170*/ 	.word	0xffffffff


	//----- nvinfo : EIATTR_COOP_GROUP_INSTR_OFFSETS
	.align		4
.L_58:
        /*0174*/ 	.byte	0x04, 0x28
        /*0176*/ 	.short	(.L_60 - .L_59)


	//   ....[0]....
.L_59:
        /*0178*/ 	.word	0x00000880


	//   ....[1]....
        /*017c*/ 	.word	0x00000b40


	//   ....[2]....
        /*0180*/ 	.word	0x00000c10


	//   ....[3]....
        /*0184*/ 	.word	0x00001d30


	//   ....[4]....
        /*0188*/ 	.word	0x00001f00


	//   ....[5]....
        /*018c*/ 	.word	0x00005f90


	//   ....[6]....
        /*0190*/ 	.word	0x00007910


	//   ....[7]....
        /*0194*/ 	.word	0x00008180


	//----- nvinfo : EIATTR_REG_RECONFIG
	.align		4
.L_60:
        /*0198*/ 	.byte	0x01, 0x54
	.zero		2


	//----- nvinfo : EIATTR_VRC_CTA_INIT_COUNT
	.align		4
        /*019c*/ 	.byte	0x02, 0x4a
        /*019e*/ 	.byte	0x80
	.zero		1


	//----- nvinfo : EIATTR_MBARRIER_INSTR_OFFSETS
	.align		4
        /*01a0*/ 	.byte	0x04, 0x39
        /*01a2*/ 	.short	(.L_62 - .L_61)


	//   ....[0]....
.L_61:
        /*01a4*/ 	.word	0x000002d0
        /*01a8*/ 	.word	0x000000ff
        /*01ac*/ 	.word	0x00000000
        /*01b0*/ 	.short	0x0100
        /*01b2*/ 	.byte	0x09
	.zero		1


	//   ....[1]....
        /*01b4*/ 	.word	0x000002e0
        /*01b8*/ 	.word	0x000000ff
        /*01bc*/ 	.word	0x00000008
        /*01c0*/ 	.short	0x0100
        /*01c2*/ 	.byte	0x09
	.zero		1


	//   ....[2]....
        /*01c4*/ 	.word	0x000002f0
        /*01c8*/ 	.word	0x000000ff
        /*01cc*/ 	.word	0x00000010
        /*01d0*/ 	.short	0x0100
        /*01d2*/ 	.byte	0x09
	.zero		1


	//   ....[3]....
        /*01d4*/ 	.word	0x00000300
        /*01d8*/ 	.word	0x000000ff
        /*01dc*/ 	.word	0x00000018
        /*01e0*/ 	.short	0x0100
        /*01e2*/ 	.byte	0x09
	.zero		1


	//   ....[4]....
        /*01e4*/ 	.word	0x00000310
        /*01e8*/ 	.word	0x000000ff
        /*01ec*/ 	.word	0x00000020
        /*01f0*/ 	.short	0x0100
        /*01f2*/ 	.byte	0x09
	.zero		1


	//   ....[5]....
        /*01f4*/ 	.word	0x00000320
        /*01f8*/ 	.word	0x000000ff
        /*01fc*/ 	.word	0x00000028
        /*0200*/ 	.short	0x0100
        /*0202*/ 	.byte	0x09
	.zero		1


	//   ....[6]....
        /*0204*/ 	.word	0x00000330
        /*0208*/ 	.word	0x000000ff
        /*020c*/ 	.word	0x00000030
        /*0210*/ 	.short	0x0100
        /*0212*/ 	.byte	0x09
	.zero		1


	//   ....[7]....
        /*0214*/ 	.word	0x00000340
        /*0218*/ 	.word	0x000000ff
        /*021c*/ 	.word	0x00000038
        /*0220*/ 	.short	0x0100
        /*0222*/ 	.byte	0x09
	.zero		1


	//   ....[8]....
        /*0224*/ 	.word	0x00000350
        /*0228*/ 	.word	0x000000ff
        /*022c*/ 	.word	0x00000040
        /*0230*/ 	.short	0x0100
        /*0232*/ 	.byte	0x09
	.zero		1


	//   ....[9]....
        /*0234*/ 	.word	0x00000360
        /*0238*/ 	.word	0x000000ff
        /*023c*/ 	.word	0x00000048
        /*0240*/ 	.short	0x0100
        /*0242*/ 	.byte	0x09
	.zero		1


	//   ....[10]....
        /*0244*/ 	.word	0x00000370
        /*0248*/ 	.word	0x000000ff
        /*024c*/ 	.word	0x00000050
        /*0250*/ 	.short	0x0100
        /*0252*/ 	.byte	0x09
	.zero		1


	//   ....[11]....
        /*0254*/ 	.word	0x00000380
        /*0258*/ 	.word	0x000000ff
        /*025c*/ 	.word	0x00000058
        /*0260*/ 	.short	0x0100
        /*0262*/ 	.byte	0x09
	.zero		1


	//   ....[12]....
        /*0264*/ 	.word	0x00000390
        /*0268*/ 	.word	0x000000ff
        /*026c*/ 	.word	0x00000060
        /*0270*/ 	.short	0x0100
        /*0272*/ 	.byte	0x09
	.zero		1


	//   ....[13]....
        /*0274*/ 	.word	0x000003a0
        /*0278*/ 	.word	0x000000ff
        /*027c*/ 	.word	0x00000068
        /*0280*/ 	.short	0x0100
        /*0282*/ 	.byte	0x09
	.zero		1


	//   ....[14]....
        /*0284*/ 	.word	0x000003b0
        /*0288*/ 	.word	0x000000ff
        /*028c*/ 	.word	0x00000070
        /*0290*/ 	.short	0x0100
        /*0292*/ 	.byte	0x09
	.zero		1


	//   ....[15]....
        /*0294*/ 	.word	0x000003c0
        /*0298*/ 	.word	0x000000ff
        /*029c*/ 	.word	0x00000078
        /*02a0*/ 	.short	0x0100
        /*02a2*/ 	.byte	0x09
	.zero		1


	//   ....[16]....
        /*02a4*/ 	.word	0x000003d0
        /*02a8*/ 	.word	0x000000ff
        /*02ac*/ 	.word	0x00000080
        /*02b0*/ 	.short	0x0100
        /*02b2*/ 	.byte	0x09
	.zero		1


	//   ....[17]....
        /*02b4*/ 	.word	0x000003e0
        /*02b8*/ 	.word	0x000000ff
        /*02bc*/ 	.word	0x00000088
        /*02c0*/ 	.short	0x0100
        /*02c2*/ 	.byte	0x09
	.zero		1


	//   ....[18]....
        /*02c4*/ 	.word	0x000003f0
        /*02c8*/ 	.word	0x000000ff
        /*02cc*/ 	.word	0x00000090
        /*02d0*/ 	.short	0x0100
        /*02d2*/ 	.byte	0x09
	.zero		1


	//   ....[19]....
        /*02d4*/ 	.word	0x00000400
        /*02d8*/ 	.word	0x000000ff
        /*02dc*/ 	.word	0x00000098
        /*02e0*/ 	.short	0x0100
        /*02e2*/ 	.byte	0x09
	.zero		1


	//   ....[20]....
        /*02e4*/ 	.word	0x00000410
        /*02e8*/ 	.word	0x000000ff
        /*02ec*/ 	.word	0x000000a0
        /*02f0*/ 	.short	0x0100
        /*02f2*/ 	.byte	0x09
	.zero		1


	//   ....[21]....
        /*02f4*/ 	.word	0x00000420
        /*02f8*/ 	.word	0x000000ff
        /*02fc*/ 	.word	0x000000a8
        /*0300*/ 	.short	0x0100
        /*0302*/ 	.byte	0x09
	.zero		1


	//   ....[22]....
        /*0304*/ 	.word	0x00000430
        /*0308*/ 	.word	0x000000ff
        /*030c*/ 	.word	0x000000b0
        /*0310*/ 	.short	0x0100
        /*0312*/ 	.byte	0x09
	.zero		1


	//   ....[23]....
        /*0314*/ 	.word	0x00000440
        /*0318*/ 	.word	0x000000ff
        /*031c*/ 	.word	0x000000b8
        /*0320*/ 	.short	0x0100
        /*0322*/ 	.byte	0x09
	.zero		1


	//   ....[24]....
        /*0324*/ 	.word	0x00000450
        /*0328*/ 	.word	0x000000ff
        /*032c*/ 	.word	0x000000c0
        /*0330*/ 	.short	0x0100
        /*0332*/ 	.byte	0x09
	.zero		1


	//   ....[25]....
        /*0334*/ 	.word	0x00000460
        /*0338*/ 	.word	0x000000ff
        /*033c*/ 	.word	0x000000c8
        /*0340*/ 	.short	0x0100
        /*0342*/ 	.byte	0x09
	.zero		1


	//   ....[26]....
        /*0344*/ 	.word	0x00000470
        /*0348*/ 	.word	0x000000ff
        /*034c*/ 	.word	0x000000d0
        /*0350*/ 	.short	0x0100
        /*0352*/ 	.byte	0x09
	.zero		1


	//   ....[27]....
        /*0354*/ 	.word	0x00000480
        /*0358*/ 	.word	0x000000ff
        /*035c*/ 	.word	0x000000d8
        /*0360*/ 	.short	0x0100
        /*0362*/ 	.byte	0x09
	.zero		1


	//   ....[28]....
        /*0364*/ 	.word	0x000007d0
        /*0368*/ 	.word	0x000000ff
        /*036c*/ 	.word	0x000000d0
        /*0370*/ 	.short	0x010a
        /*0372*/ 	.byte	0x04
	.zero		1


	//   ....[29]....
        /*0374*/ 	.word	0x00000830
        /*0378*/ 	.word	0x000000ff
        /*037c*/ 	.word	0x000000d8
        /*0380*/ 	.short	0x0101
        /*0382*/ 	.byte	0x04
	.zero		1


	//   ....[30]....
        /*0384*/ 	.word	0x00000bc0
        /*0388*/ 	.word	0x000000ff
        /*038c*/ 	.word	0x00000000
        /*0390*/ 	.short	0x010a
        /*0392*/ 	.byte	0x04
	.zero		1


	//   ....[31]....
        /*0394*/ 	.word	0x00000d30
        /*0398*/ 	.word	0x000000ff
        /*039c*/ 	.word	0x00000010
        /*03a0*/ 	.short	0x010a
        /*03a2*/ 	.byte	0x04
	.zero		1


	//   ....[32]....
        /*03a4*/ 	.word	0x000012f0
        /*03a8*/ 	.word	0x000000ff
        /*03ac*/ 	.word	0x00000010
        /*03b0*/ 	.short	0x010a
        /*03b2*/ 	.byte	0x09
	.zero		1


	//   ....[33]....
        /*03b4*/ 	.word	0x00001320
        /*03b8*/ 	.word	0x000000ff
        /*03bc*/ 	.word	0x00000098
        /*03c0*/ 	.short	0x010a
        /*03c2*/ 	.byte	0x04
	.zero		1


	//   ....[34]....
        /*03c4*/ 	.word	0x000014d0
        /*03c8*/ 	.word	0x000000ff
        /*03cc*/ 	.word	0x000000a0
        /*03d0*/ 	.short	0x010a
        /*03d2*/ 	.byte	0x04
	.zero		1


	//   ....[35]....
        /*03d4*/ 	.word	0x000015f0
        /*03d8*/ 	.word	0x000000ff
        /*03dc*/ 	.word	0x00000010
        /*03e0*/ 	.short	0x010a
        /*03e2*/ 	.byte	0x15
	.zero		1


	//   ....[36]....
        /*03e4*/ 	.word	0x000018f0
        /*03e8*/ 	.word	0x000000ff
        /*03ec*/ 	.word	0x00000010
        /*03f0*/ 	.short	0x010a
        /*03f2*/ 	.byte	0x07
	.zero		1


	//   ....[37]....
        /*03f4*/ 	.word	0x00001910
        /*03f8*/ 	.word	0x000000ff
        /*03fc*/ 	.word	0x00000098
        /*0400*/ 	.short	0x010a
        /*0402*/ 	.byte	0x04
	.zero		1


	//   ....[38]....
        /*0404*/ 	.word	0x00001b30
        /*0408*/ 	.word	0x000000ff
        /*040c*/ 	.word	0x000000a0
        /*0410*/ 	.short	0x010a
        /*0412*/ 	.byte	0x0d
	.zero		1


	//   ....[39]....
        /*0414*/ 	.word	0x000020a0
        /*0418*/ 	.word	0x000000ff
        /*041c*/ 	.word	0x00000050
        /*0420*/ 	.short	0x010a
        /*0422*/ 	.byte	0x09
	.zero		1


	//   ....[40]....
        /*0424*/ 	.word	0x00002330
        /*0428*/ 	.word	0x000000ff
        /*042c*/ 	.word	0x00000008
        /*0430*/ 	.short	0x010a
        /*0432*/ 	.byte	0x09
	.zero		1


	//   ....[41]....
        /*0434*/ 	.word	0x00002500
        /*0438*/ 	.word	0x000000ff
        /*043c*/ 	.word	0x00000058
        /*0440*/ 	.short	0x010a
        /*0442*/ 	.byte	0x09
	.zero		1


	//   ....[42]....
        /*0444*/ 	.word	0x000028b0
        /*0448*/ 	.word	0x000000ff
        /*044c*/ 	.word	0x00000050
        /*0450*/ 	.short	0x010a
        /*0452*/ 	.byte	0x04
	.zero		1


	//   ....[43]....
        /*0454*/ 	.word	0x00002a90
        /*0458*/ 	.word	0x000000ff
        /*045c*/ 	.word	0x00000050
        /*0460*/ 	.short	0x010a
        /*0462*/ 	.byte	0x0f
	.zero		1


	//   ....[44]....
        /*0464*/ 	.word	0x00002bf0
        /*0468*/ 	.word	0x000000ff
        /*046c*/ 	.word	0x00000050
        /*0470*/ 	.short	0x010a
        /*0472*/ 	.byte	0x10
	.zero		1


	//   ....[45]....
        /*0474*/ 	.word	0x00002da0
        /*0478*/ 	.word	0x000000ff
        /*047c*/ 	.word	0x00000050
        /*0480*/ 	.short	0x010a
        /*0482*/ 	.byte	0x30
	.zero		1


	//   ....[46]....
        /*0484*/ 	.word	0x00002f60
        /*0488*/ 	.word	0x000000ff
        /*048c*/ 	.word	0x00000050
        /*0490*/ 	.short	0x010a
        /*0492*/ 	.byte	0x05
	.zero		1


	//   ....[47]....
        /*0494*/ 	.word	0x00003260
        /*0498*/ 	.word	0x000000ff
        /*049c*/ 	.word	0x00000050
        /*04a0*/ 	.short	0x010a
        /*04a2*/ 	.byte	0x05
	.zero		1


	//   ....[48]....
        /*04a4*/ 	.word	0x000035a0
        /*04a8*/ 	.word	0x000000ff
        /*04ac*/ 	.word	0x00000050
        /*04b0*/ 	.short	0x010a
        /*04b2*/ 	.byte	0x05
	.zero		1


	//   ....[49]....
        /*04b4*/ 	.word	0x000035f0
        /*04b8*/ 	.word	0x000000ff
        /*04bc*/ 	.word	0x00000008
        /*04c0*/ 	.short	0x010a
        /*04c2*/ 	.byte	0x09
	.zero		1


	//   ....[50]....
        /*04c4*/ 	.word	0x000036e0
        /*04c8*/ 	.word	0x000000ff
        /*04cc*/ 	.word	0x000000c8
        /*04d0*/ 	.short	0x010a
        /*04d2*/ 	.byte	0x04
	.zero		1


	//   ....[51]....
        /*04d4*/ 	.word	0x00003700
        /*04d8*/ 	.word	0x000000ff
        /*04dc*/ 	.word	0x00000090
        /*04e0*/ 	.short	0x010a
        /*04e2*/ 	.byte	0x04
	.zero		1


	//   ....[52]....
        /*04e4*/ 	.word	0x00005c80
        /*04e8*/ 	.word	0x000000ff
        /*04ec*/ 	.word	0x00000098
        /*04f0*/ 	.short	0x0101
        /*04f2*/ 	.byte	0x04
	.zero		1


	//   ....[53]....
        /*04f4*/ 	.word	0x00005fa0
        /*04f8*/ 	.word	0x000000ff
        /*04fc*/ 	.word	0x000000a0
        /*0500*/ 	.short	0x0101
        /*0502*/ 	.byte	0x04
	.zero		1


	//   ....[54]....
        /*0504*/ 	.word	0x00005fc0
        /*0508*/ 	.word	0x000000ff
        /*050c*/ 	.word	0x000000c8
        /*0510*/ 	.short	0x010a
        /*0512*/ 	.byte	0x04
	.zero		1


	//   ....[55]....
        /*0514*/ 	.word	0x000060b0
        /*0518*/ 	.word	0x000000ff
        /*051c*/ 	.word	0x00000090
        /*0520*/ 	.short	0x010a
        /*0522*/ 	.byte	0x04
	.zero		1


	//   ....[56]....
        /*0524*/ 	.word	0x000078e0
        /*0528*/ 	.word	0x000000ff
        /*052c*/ 	.word	0x00000098
        /*0530*/ 	.short	0x0101
        /*0532*/ 	.byte	0x04
	.zero		1


	//   ....[57]....
        /*0534*/ 	.word	0x00007920
        /*0538*/ 	.word	0x000000ff
        /*053c*/ 	.word	0x000000a0
        /*0540*/ 	.short	0x0101
        /*0542*/ 	.byte	0x04
	.zero		1


	//   ....[58]....
        /*0544*/ 	.word	0x00007930
        /*0548*/ 	.word	0x000000ff
        /*054c*/ 	.word	0x000000c8
        /*0550*/ 	.short	0x010a
        /*0552*/ 	.byte	0x04
	.zero		1


	//   ....[59]....
        /*0554*/ 	.word	0x00007e80
        /*0558*/ 	.word	0x000000ff
        /*055c*/ 	.word	0x000000c8
        /*0560*/ 	.short	0x010a
        /*0562*/ 	.byte	0x04
	.zero		1


	//   ....[60]....
        /*0564*/ 	.word	0x000080f0
        /*0568*/ 	.word	0x00000003
        /*056c*/ 	.word	0x00000098
        /*0570*/ 	.short	0x0101
        /*0572*/ 	.byte	0xff
	.zero		1


	//   ....[61]....
        /*0574*/ 	.word	0x00008110
        /*0578*/ 	.word	0x00000003
        /*057c*/ 	.word	0x000000c8
        /*0580*/ 	.short	0x0101
        /*0582*/ 	.byte	0xff
	.zero		1


	//   ....[62]....
        /*0584*/ 	.word	0x000086e0
        /*0588*/ 	.word	0x00000003
        /*058c*/ 	.word	0x00000098
        /*0590*/ 	.short	0x0101
        /*0592*/ 	.byte	0xff
	.zero		1


	//   ....[63]....
        /*0594*/ 	.word	0x00008710
        /*0598*/ 	.word	0x00000003
        /*059c*/ 	.word	0x000000c8
        /*05a0*/ 	.short	0x0101
        /*05a2*/ 	.byte	0xff
	.zero		1


	//   ....[64]....
        /*05a4*/ 	.word	0x00008780
        /*05a8*/ 	.word	0x00000003
        /*05ac*/ 	.word	0x000000c8
        /*05b0*/ 	.short	0x0101
        /*05b2*/ 	.byte	0xff
	.zero		1


	//   ....[65]....
        /*05b4*/ 	.word	0x00008790
        /*05b8*/ 	.word	0x00000003
        /*05bc*/ 	.word	0x000000b0
        /*05c0*/ 	.short	0x010a
        /*05c2*/ 	.byte	0xff
	.zero		1


	//   ....[66]....
        /*05c4*/ 	.word	0x000087b0
        /*05c8*/ 	.word	0x00000003
        /*05cc*/ 	.word	0x000000d8
        /*05d0*/ 	.short	0x010a
        /*05d2*/ 	.byte	0xff
	.zero		1


	//   ....[67]....
        /*05d4*/ 	.word	0x00009490
        /*05d8*/ 	.word	0x00000003
        /*05dc*/ 	.word	0x00000098
        /*05e0*/ 	.short	0x0101
        /*05e2*/ 	.byte	0xff
	.zero		1


	//   ....[68]....
        /*05e4*/ 	.word	0x000094a0
        /*05e8*/ 	.word	0x00000003
        /*05ec*/ 	.word	0x000000d0
        /*05f0*/ 	.short	0x0101
        /*05f2*/ 	.byte	0xff
	.zero		1


	//   ....[69]....
        /*05f4*/ 	.word	0x000095a0
        /*05f8*/ 	.word	0x00000003
        /*05fc*/ 	.word	0x000000d8
        /*0600*/ 	.short	0x010a
        /*0602*/ 	.byte	0xff
	.zero		1


	//   ....[70]....
        /*0604*/ 	.word	0x000095f0
        /*0608*/ 	.word	0x00000002
        /*060c*/ 	.word	0x000000d0
        /*0610*/ 	.short	0x010a
        /*0612*/ 	.byte	0xff
	.zero		1


	//   ....[71]....
        /*0614*/ 	.word	0x00009650
        /*0618*/ 	.word	0x00000002
        /*061c*/ 	.word	0x00000000
        /*0620*/ 	.short	0x010a
        /*0622*/ 	.byte	0xff
	.zero		1


	//   ....[72]....
        /*0624*/ 	.word	0x000096b0
        /*0628*/ 	.word	0x00000003
        /*062c*/ 	.word	0x00000010
        /*0630*/ 	.short	0x010a
        /*0632*/ 	.byte	0xff
	.zero		1


	//   ....[73]....
        /*0634*/ 	.word	0x00009720
        /*0638*/ 	.word	0x00000008
        /*063c*/ 	.word	0x00000010
        /*0640*/ 	.short	0x010a
        /*0642*/ 	.byte	0xff
	.zero		1


	//   ....[74]....
        /*0644*/ 	.word	0x00009790
        /*0648*/ 	.word	0x00000009
        /*064c*/ 	.word	0x00000098
        /*0650*/ 	.short	0x010a
        /*0652*/ 	.byte	0xff
	.zero		1


	//   ....[75]....
        /*0654*/ 	.word	0x00009800
        /*0658*/ 	.word	0x00000009
        /*065c*/ 	.word	0x000000a0
        /*0660*/ 	.short	0x010a
        /*0662*/ 	.byte	0xff
	.zero		1


	//   ....[76]....
        /*0664*/ 	.word	0x00009870
        /*0668*/ 	.word	0x00000008
        /*066c*/ 	.word	0x00000010
        /*0670*/ 	.short	0x010a
        /*0672*/ 	.byte	0xff
	.zero		1


	//   ....[77]....
        /*0674*/ 	.word	0x000098e0
        /*0678*/ 	.word	0x00000002
        /*067c*/ 	.word	0x00000010
        /*0680*/ 	.short	0x010a
        /*0682*/ 	.byte	0xff
	.zero		1


	//   ....[78]....
        /*0684*/ 	.word	0x00009950
        /*0688*/ 	.word	0x00000003
        /*068c*/ 	.word	0x00000098
        /*0690*/ 	.short	0x010a
        /*0692*/ 	.byte	0xff
	.zero		1


	//   ....[79]....
        /*0694*/ 	.word	0x000099c0
        /*0698*/ 	.word	0x00000002
        /*069c*/ 	.word	0x000000a0
        /*06a0*/ 	.short	0x010a
        /*06a2*/ 	.byte	0xff
	.zero		1


	//   ....[80]....
        /*06a4*/ 	.word	0x00009a40
        /*06a8*/ 	.word	0x00000002
        /*06ac*/ 	.word	0x00000050
        /*06b0*/ 	.short	0x010a
        /*06b2*/ 	.byte	0xff
	.zero		1


	//   ....[81]....
        /*06b4*/ 	.word	0x00009ac0
        /*06b8*/ 	.word	0x00000002
        /*06bc*/ 	.word	0x00000008
        /*06c0*/ 	.short	0x010a
        /*06c2*/ 	.byte	0xff
	.zero		1


	//   ....[82]....
        /*06c4*/ 	.word	0x00009b40
        /*06c8*/ 	.word	0x00000002
        /*06cc*/ 	.word	0x00000058
        /*06d0*/ 	.short	0x010a
        /*06d2*/ 	.byte	0xff
	.zero		1


	//   ....[83]....
        /*06d4*/ 	.word	0x00009bc0
        /*06d8*/ 	.word	0x00000002
        /*06dc*/ 	.word	0x00000050
        /*06e0*/ 	.short	0x010a
        /*06e2*/ 	.byte	0xff
	.zero		1


	//   ....[84]....
        /*06e4*/ 	.word	0x00009c40
        /*06e8*/ 	.word	0x00000002
        /*06ec*/ 	.word	0x00000050
        /*06f0*/ 	.short	0x010a
        /*06f2*/ 	.byte	0xff
	.zero		1


	//   ....[85]....
        /*06f4*/ 	.word	0x00009cc0
        /*06f8*/ 	.word	0x00000002
        /*06fc*/ 	.word	0x00000050
        /*0700*/ 	.short	0x010a
        /*0702*/ 	.byte	0xff
	.zero		1


	//   ....[86]....
        /*0704*/ 	.word	0x00009d40
        /*0708*/ 	.word	0x00000002
        /*070c*/ 	.word	0x00000050
        /*0710*/ 	.short	0x010a
        /*0712*/ 	.byte	0xff
	.zero		1


	//   ....[87]....
        /*0714*/ 	.word	0x00009dc0
        /*0718*/ 	.word	0x00000002
        /*071c*/ 	.word	0x00000050
        /*0720*/ 	.short	0x010a
        /*0722*/ 	.byte	0xff
	.zero		1


	//   ....[88]....
        /*0724*/ 	.word	0x00009e40
        /*0728*/ 	.word	0x00000002
        /*072c*/ 	.word	0x00000050
        /*0730*/ 	.short	0x010a
        /*0732*/ 	.byte	0xff
	.zero		1


	//   ....[89]....
        /*0734*/ 	.word	0x00009ec0
        /*0738*/ 	.word	0x00000002
        /*073c*/ 	.word	0x00000050
        /*0740*/ 	.short	0x010a
        /*0742*/ 	.byte	0xff
	.zero		1


	//   ....[90]....
        /*0744*/ 	.word	0x00009f20
        /*0748*/ 	.word	0x00000002
        /*074c*/ 	.word	0x00000008
        /*0750*/ 	.short	0x010a
        /*0752*/ 	.byte	0xff
	.zero		1


	//   ....[91]....
        /*0754*/ 	.word	0x00009fa0
        /*0758*/ 	.word	0x00000002
        /*075c*/ 	.word	0x000000c8
        /*0760*/ 	.short	0x010a
        /*0762*/ 	.byte	0xff
	.zero		1


	//   ....[92]....
        /*0764*/ 	.word	0x0000a000
        /*0768*/ 	.word	0x00000002
        /*076c*/ 	.word	0x00000090
        /*0770*/ 	.short	0x010a
        /*0772*/ 	.byte	0xff
	.zero		1


	//   ....[93]....
        /*0774*/ 	.word	0x0000a060
        /*0778*/ 	.word	0x00000004
        /*077c*/ 	.word	0x000000c8
        /*0780*/ 	.short	0x010a
        /*0782*/ 	.byte	0xff
	.zero		1


	//   ....[94]....
        /*0784*/ 	.word	0x0000a0d0
        /*0788*/ 	.word	0x00000002
        /*078c*/ 	.word	0x00000090
        /*0790*/ 	.short	0x010a
        /*0792*/ 	.byte	0xff
	.zero		1


	//   ....[95]....
        /*0794*/ 	.word	0x0000a140
        /*0798*/ 	.word	0x00000004
        /*079c*/ 	.word	0x000000c8
        /*07a0*/ 	.short	0x010a
        /*07a2*/ 	.byte	0xff
	.zero		1


	//   ....[96]....
        /*07a4*/ 	.word	0x0000a1b0
        /*07a8*/ 	.word	0x00000005
        /*07ac*/ 	.word	0x000000c8
        /*07b0*/ 	.short	0x010a
        /*07b2*/ 	.byte	0xff
	.zero		1


	//   ....[97]....
        /*07b4*/ 	.word	0x0000a200
        /*07b8*/ 	.word	0x00000003
        /*07bc*/ 	.word	0x000000b0
        /*07c0*/ 	.short	0x010a
        /*07c2*/ 	.byte	0xff
	.zero		1


	//   ....[98]....
        /*07c4*/ 	.word	0x0000a270
        /*07c8*/ 	.word	0x00000003
        /*07cc*/ 	.word	0x000000d8
        /*07d0*/ 	.short	0x010a
        /*07d2*/ 	.byte	0xff
	.zero		1


	//   ....[99]....
        /*07d4*/ 	.word	0x0000a2c0
        /*07d8*/ 	.word	0x00000003
        /*07dc*/ 	.word	0x000000d8
        /*07e0*/ 	.short	0x010a
        /*07e2*/ 	.byte	0xff
	.zero		1


	//----- nvinfo : EIATTR_NUM_MBARRIERS
	.align		4
.L_62:
        /*07e4*/ 	.byte	0x03, 0x38
        /*07e6*/ 	.short	0x001c


	//----- nvinfo : EIATTR_EXIT_INSTR_OFFSETS
	.align		4
        /*07e8*/ 	.byte	0x04, 0x1c
        /*07ea*/ 	.short	(.L_64 - .L_63)


	//   ....[0]....
.L_63:
        /*07ec*/ 	.word	0x00007ed0


	//   ....[1]....
        /*07f0*/ 	.word	0x000095d0


	//----- nvinfo : EIATTR_INDIRECT_BRANCH_TARGETS
	.align		4
.L_64:
        /*07f4*/ 	.byte	0x04, 0x34
        /*07f6*/ 	.short	(.L_66 - .L_65)


	//   ....[0]....
.L_65:
        /*07f8*/ 	.word	.L_x_115@srel
        /*07fc*/ 	.short	0x0
        /*07fe*/ 	.short	0x0
        /*0800*/ 	.word	0x3
        /*0804*/ 	.word	.L_x_116@srel
        /*0808*/ 	.word	.L_x_117@srel
        /*080c*/ 	.word	.L_x_6@srel


	//   ....[1]....
        /*0810*/ 	.word	.L_x_119@srel
        /*0814*/ 	.short	0x0
        /*0816*/ 	.short	0x0
        /*0818*/ 	.word	0x3
        /*081c*/ 	.word	.L_x_120@srel
        /*0820*/ 	.word	.L_x_121@srel
        /*0824*/ 	.word	.L_x_6@srel


	//   ....[2]....
        /*0828*/ 	.word	.L_x_123@srel
        /*082c*/ 	.short	0x0
        /*082e*/ 	.short	0x0
        /*0830*/ 	.word	0x3
        /*0834*/ 	.word	.L_x_124@srel
        /*0838*/ 	.word	.L_x_125@srel
        /*083c*/ 	.word	.L_x_6@srel


	//----- nvinfo : EIATTR_REQNTID
	.align		4
.L_66:
        /*0840*/ 	.byte	0x04, 0x10
        /*0842*/ 	.short	(.L_68 - .L_67)
.L_67:
        /*0844*/ 	.word	0x00000200
        /*0848*/ 	.word	0x00000001
        /*084c*/ 	.word	0x00000001


	//----- nvinfo : EIATTR_CRS_STACK_SIZE
	.align		4
.L_68:
        /*0850*/ 	.byte	0x04, 0x1e
        /*0852*/ 	.short	(.L_70 - .L_69)
.L_69:
        /*0854*/ 	.word	0x00000000


	//----- nvinfo : EIATTR_CBANK_PARAM_SIZE
	.align		4
.L_70:
        /*0858*/ 	.byte	0x03, 0x19
        /*085a*/ 	.short	0x02ac


	//----- nvinfo : EIATTR_PARAM_CBANK
	.align		4
        /*085c*/ 	.byte	0x04, 0x0a
        /*085e*/ 	.short	(.L_72 - .L_71)
	.align		4
.L_71:
        /*0860*/ 	.word	index@(.nv.constant0.kernel_cutlass_kernel_flash_attncuteflash_fwd_sm100FlashAttentionForwardSm100_object_at__tensor0000o19211101213_tensor0000o19211101213_tensor0000o12810111213_tensor0000o12811101213_tensor_0)
        /*0864*/ 	.short	0x0380
        /*0866*/ 	.short	0x02ac


	//----- nvinfo : EIATTR_SW_WAR
	.align		4
.L_72:
        /*0868*/ 	.byte	0x04, 0x36
        /*086a*/ 	.short	(.L_74 - .L_73)
.L_73:
        /*086c*/ 	.word	0x00000008
.L_74:


//--------------------- .nv.compat                --------------------------
	.section	.nv.compat,"",@"SHT_CUDA_COMPAT_INFO"
	.align	4
        /*0000*/ 	.byte	0x02, 0x02, 0x02, 0x00, 0x02, 0x05, 0x05, 0x00, 0x02, 0x03, 0x01, 0x00, 0x02, 0x06, 0x01, 0x00


//--------------------- .nv.callgraph             --------------------------
	.section	.nv.callgraph,"",@"SHT_CUDA_CALLGRAPH"
	.align	4
	.sectionentsize	8
	.align		4
        /*0000*/ 	.word	0x00000000
	.align		4
        /*0004*/ 	.word	0xffffffff
	.align		4
        /*0008*/ 	.word	0x00000000
	.align		4
        /*000c*/ 	.word	0xfffffffe
	.align		4
        /*0010*/ 	.word	0x00000000
	.align		4
        /*0014*/ 	.word	0xfffffffd
	.align		4
        /*0018*/ 	.word	0x00000000
	.align		4
        /*001c*/ 	.word	0xfffffffc


//--------------------- .nv.constant2.kernel_cutlass_kernel_flash_attncuteflash_fwd_sm100FlashAttentionForwardSm100_object_at__tensor0000o19211101213_tensor0000o19211101213_tensor0000o12810111213_tensor0000o12811101213_tensor_0 --------------------------
	.section	.nv.constant2.kernel_cutlass_kernel_flash_attncuteflash_fwd_sm100FlashAttentionForwardSm100_object_at__tensor0000o19211101213_tensor0000o19211101213_tensor0000o12810111213_tensor0000o12811101213_tensor_0,"a",@progbits
	.sectionflags	@""
	.align	4
.nv.constant2.kernel_cutlass_kernel_flash_attncuteflash_fwd_sm100FlashAttentionForwardSm100_object_at__tensor0000o19211101213_tensor0000o19211101213_tensor0000o12810111213_tensor0000o12811101213_tensor_0:
        /*0000*/ 	.byte	0x90, 0x05, 0x00, 0x00, 0x60, 0x05, 0x00, 0x00, 0x40, 0x36, 0x00, 0x00, 0x50, 0x06, 0x00, 0x00
        /*0010*/ 	.byte	0x20, 0x06, 0x00, 0x00, 0x40, 0x36, 0x00, 0x00, 0x50, 0x08, 0x00, 0x00, 0x00, 0x07, 0x00, 0x00
        /*0020*/ 	.byte	0x40, 0x36, 0x00, 0x00


//--------------------- .text.kernel_cutlass_kernel_flash_attncuteflash_fwd_sm100FlashAttentionForwardSm100_object_at__tensor0000o19211101213_tensor0000o19211101213_tensor0000o12810111213_tensor0000o12811101213_tensor_0 --------------------------
	.section	.text.kernel_cutlass_kernel_flash_attncuteflash_fwd_sm100FlashAttentionForwardSm100_object_at__tensor0000o19211101213_tensor0000o19211101213_tensor0000o12810111213_tensor0000o12811101213_tensor_0,"ax",@progbits
	.align	128
        .global         kernel_cutlass_kernel_flash_attncuteflash_fwd_sm100FlashAttentionForwardSm100_object_at__tensor0000o19211101213_tensor0000o19211101213_tensor0000o12810111213_tensor0000o12811101213_tensor_0
        .type           kernel_cutlass_kernel_flash_attncuteflash_fwd_sm100FlashAttentionForwardSm100_object_at__tensor0000o19211101213_tensor0000o19211101213_tensor0000o12810111213_tensor0000o12811101213_tensor_0,@function
        .size           kernel_cutlass_kernel_flash_attncuteflash_fwd_sm100FlashAttentionForwardSm100_object_at__tensor0000o19211101213_tensor0000o19211101213_tensor0000o12810111213_tensor0000o12811101213_tensor_0,(.L_x_129 - kernel_cutlass_kernel_flash_attncuteflash_fwd_sm100FlashAttentionForwardSm100_object_at__tensor0000o19211101213_tensor0000o19211101213_tensor0000o12810111213_tensor0000o12811101213_tensor_0)
        .other          kernel_cutlass_kernel_flash_attncuteflash_fwd_sm100FlashAttentionForwardSm100_object_at__tensor0000o19211101213_tensor0000o19211101213_tensor0000o12810111213_tensor0000o12811101213_tensor_0,@"STO_CUDA_ENTRY STV_DEFAULT"
kernel_cutlass_kernel_flash_attncuteflash_fwd_sm100FlashAttentionForwardSm100_object_at__tensor0000o19211101213_tensor0000o19211101213_tensor0000o12810111213_tensor0000o12811101213_tensor_0:
.text.kernel_cutlass_kernel_flash_attncuteflash_fwd_sm100FlashAttentionForwardSm100_object_at__tensor0000o19211101213_tensor0000o19211101213_tensor0000o12810111213_tensor0000o12811101213_tensor_0:
[----:B------:R-:W1:Y:S01]  /*0000*/  LDC R1, c[0x0][0x37c] ;  /* 0x0000df00ff017b82 */ /* 0x000e620000000800 */
[----:B------:R-:W2:Y:S07]  /*0010*/  S2R R12, SR_TID.X ;  /* 0x00000000000c7919 */ /* 0x000eae0000002100 */
[----:B------:R-:W3:Y:S08]  /*0020*/  S2UR UR10, SR_CTAID.X ;  /* 0x00000000000a79c3 */ /* 0x000ef00000002500 */
[----:B------:R-:W4:Y:S08]  /*0030*/  S2UR UR76, SR_CTAID.Y ;  /* 0x00000000004c79c3 */ /* 0x000f300000002600 */
[----:B------:R-:W5:Y:S01]  /*0040*/  S2UR UR77, SR_CTAID.Z ;  /* 0x00000000004d79c3 */ /* 0x000f620000002700 */
[----:B--2---:R-:W-:-:S04]  /*0050*/  SHF.R.U32.HI R0, RZ, 0x5, R12 ;  /* 0x00000005ff007819 */ /* 0x004fc8000001160c */
[----:B------:R-:W-:-:S13]  /*0060*/  ISETP.NE.AND P0, PT, R0, RZ, PT ;  /* 0x000000ff0000720c */ /* 0x000fda0003f05270 */
[----:B-1-345:R-:W-:Y:S05]  /*0070*/  @P0 BRA `(.L_x_0) ;  /* 0x0000000400080947 */ /* 0x03afea0003800000 */
[----:B------:R-:W1:Y:S01]  /*0080*/  S2UR UR9, SR_CgaCtaId ;  /* 0x00000000000979c3 */ /* 0x000e620000008800 */
[----:B------:R-:W2:Y:S01]  /*0090*/  LDCU.64 UR12, c[0x0][0x348] ;  /* 0x00006900ff0c77ac */ /* 0x000ea20008000a00 */
[----:B------:R-:W-:Y:S01]  /*00a0*/  UMOV UR11, 0x400 ;  /* 0x00000400000b7882 */ /* 0x000fe20000000000 */
[----:B------:R-:W-:Y:S01]  /*00b0*/  UMOV UR8, 0x1 ;  /* 0x0000000100087882 */ /* 0x000fe20000000000 */
[----:B------:R-:W-:Y:S01]  /*00c0*/  UMOV UR7, 0x100 ;  /* 0x0000010000077882 */ /* 0x000fe20000000000 */
[----:B------:R-:W-:-:S04]  /*00d0*/  UIADD3 UR20, UPT, UPT, -UR8, 0x100000, URZ ;  /* 0x0010000008147890 */ /* 0x000fc8000fffe1ff */
[----:B------:R-:W-:Y:S02]  /*00e0*/  USHF.L.U32 UR21, UR20, 0xb, URZ ;  /* 0x0000000b14157899 */ /* 0x000fe400080006ff */
[----:B------:R-:W-:Y:S01]  /*00f0*/  USHF.L.U32 UR20, UR20, 0x1, URZ ;  /* 0x0000000114147899 */ /* 0x000fe200080006ff */
        /* <DEDUP_REMOVED lines=11> */
[----:B------:R-:W-:Y:S02]  /*01b0*/  USHF.L.U32 UR24, UR24, 0x1, URZ ;  /* 0x0000000118187899 */ /* 0x000fe400080006ff */
[----:B------:R-:W-:-:S04]  /*01c0*/  UIADD3 UR4, UPT, UPT, -UR4, 0x100000, URZ ;  /* 0x0010000004047890 */ /* 0x000fc8000fffe1ff */
[----:B------:R-:W-:Y:S02]  /*01d0*/  USHF.L.U32 UR5, UR4, 0xb, URZ ;  /* 0x0000000b04057899 */ /* 0x000fe400080006ff */
[----:B------:R-:W-:Y:S02]  /*01e0*/  USHF.L.U32 UR4, UR4, 0x1, URZ ;  /* 0x0000000104047899 */ /* 0x000fe400080006ff */
[----:B--2---:R-:W-:Y:S02]  /*01f0*/  UIADD3 UR18, UP3, UPT, UR12, 0x80, URZ ;  /* 0x000000800c127890 */ /* 0x004fe4000ff7e0ff */
[----:B------:R-:W-:Y:S02]  /*0200*/  UIADD3 UR16, UP2, UPT, UR12, 0x100, URZ ;  /* 0x000001000c107890 */ /* 0x000fe4000ff5e0ff */
[----:B------:R-:W-:Y:S02]  /*0210*/  UIADD3 UR14, UP1, UPT, UR12, 0x180, URZ ;  /* 0x000001800c0e7890 */ /* 0x000fe4000ff3e0ff */
[----:B------:R-:W-:-:S02]  /*0220*/  UIADD3 UR12, UP0, UPT, UR12, 0x200, URZ ;  /* 0x000002000c0c7890 */ /* 0x000fc4000ff1e0ff */
[----:B------:R-:W-:Y:S02]  /*0230*/  UIADD3.X UR19, UPT, UPT, URZ, UR13, URZ, UP3, !UPT ;  /* 0x0000000dff137290 */ /* 0x000fe40009ffe4ff */
[----:B-1----:R-:W-:Y:S02]  /*0240*/  ULEA UR9, UR9, UR11, 0x18 ;  /* 0x0000000b09097291 */ /* 0x002fe4000f8ec0ff */
[----:B------:R-:W-:Y:S02]  /*0250*/  UIADD3.X UR17, UPT, UPT, URZ, UR13, URZ, UP2, !UPT ;  /* 0x0000000dff117290 */ /* 0x000fe400097fe4ff */
[----:B------:R-:W-:Y:S02]  /*0260*/  UIADD3.X UR15, UPT, UPT, URZ, UR13, URZ, UP1, !UPT ;  /* 0x0000000dff0f7290 */ /* 0x000fe40008ffe4ff */
[----:B------:R-:W-:Y:S01]  /*0270*/  UIADD3.X UR13, UPT, UPT, URZ, UR13, URZ, UP0, !UPT ;  /* 0x0000000dff0d7290 */ /* 0x000fe200087fe4ff */
[----:B------:R1:W-:Y:S04]  /*0280*/  UTMACCTL.PF [UR18] ;  /* 0x00000000120079b9 */ /* 0x0003e80008040000 */
[----:B------:R1:W-:Y:S02]  /*0290*/  UTMACCTL.PF [UR16] ;  /* 0x00000000100079b9 */ /* 0x0003e40008040000 */
[----:B------:R1:W-:Y:S02]  /*02a0*/  UTMACCTL.PF [UR14] ;  /* 0x000000000e0079b9 */ /* 0x0003e40008040000 */
[----:B------:R1:W-:Y:S01]  /*02b0*/  UTMACCTL.PF [UR12] ;  /* 0x000000000c0079b9 */ /* 0x0003e20008040000 */
[----:B------:R-:W2:Y:S02]  /*02c0*/  FENCE.VIEW.ASYNC.S ;  /* 0x00000000000073c6 */ /* 0x000ea40000000000 */
[----:B--2---:R1:W2:Y:S01]  /*02d0*/  SYNCS.EXCH.64 URZ, [UR9], UR20 ;  /* 0x0000001409ff75b2 */ /* 0x0042a20008000100 */
[----:B------:R1:W3:Y:S01]  /*02e0*/  SYNCS.EXCH.64 URZ, [UR9+0x8], UR20 ;  /* 0x0000081409ff75b2 */ /* 0x0002e20008000100 */
[----:B------:R1:W4:Y:S01]  /*02f0*/  SYNCS.EXCH.64 URZ, [UR9+0x10], UR20 ;  /* 0x0000101409ff75b2 */ /* 0x0003220008000100 */
[----:B------:R1:W5:Y:S01]  /*0300*/  SYNCS.EXCH.64 URZ, [UR9+0x18], UR20 ;  /* 0x0000181409ff75b2 */ /* 0x0003620008000100 */
[----:B------:R1:W1:Y:S01]  /*0310*/  SYNCS.EXCH.64 URZ, [UR9+0x20], UR20 ;  /* 0x0000201409ff75b2 */ /* 0x0002620008000100 */
        /* <DEDUP_REMOVED lines=23> */
[----:B--2345:R-:W-:Y:S01]  /*0490*/  NOP ;  /* 0x0000000000007918 */ /* 0x03cfe20000000000 */
.L_x_0:
[----:B------:R-:W-:Y:S01]  /*04a0*/  ISETP.GT.AND P0, PT, R0, 0xb, PT ;  /* 0x0000000b0000780c */ /* 0x000fe20003f04270 */
[----:B------:R-:W-:Y:S01]  /*04b0*/  NOP ;  /* 0x0000000000007918 */ /* 0x000fe20000000000 */
[----:B-1----:R-:W-:Y:S11]  /*04c0*/  BAR.SYNC.DEFER_BLOCKING 0x0 ;  /* 0x0000000000007b1d */ /* 0x002ff60000010000 */
[----:B------:R-:W-:Y:S05]  /*04d0*/  @P0 BRA `(.L_x_1) ;  /* 0x0000000000680947 */ /* 0x000fea0003800000 */
[----:B------:R-:W-:-:S13]  /*04e0*/  ISETP.GT.AND P0, PT, R0, 0x5, PT ;  /* 0x000000050000780c */ /* 0x000fda0003f04270 */
[----:B------:R-:W-:Y:S05]  /*04f0*/  @P0 BRA `(.L_x_2) ;  /* 0x0000000000300947 */ /* 0x000fea0003800000 */
[----:B------:R-:W-:-:S05]  /*0500*/  IMAD.MOV.U32 R3, RZ, RZ, -0x4 ;  /* 0xfffffffcff037424 */ /* 0x000fca00078e00ff */
[----:B------:R-:W-:-:S05]  /*0510*/  VIADDMNMX.U32 R3, R0, R3, 0x2, PT ;  /* 0x0000000200037446 */ /* 0x000fca0003800003 */
[----:B------:R-:W-:-:S04]  /*0520*/  IMAD.SHL.U32 R4, R3, 0x4, RZ ;  /* 0x0000000403047824 */ /* 0x000fc800078e00ff */
[----:B------:R-:W1:Y:S02]  /*0530*/  LDC R2, c[0x2][R4] ;  /* 0x0080000004027b82 */ /* 0x000e640000000800 */
[----:B-1----:R-:W-:-:S04]  /*0540*/  SHF.R.S32.HI R3, RZ, 0x1f, R2 ;  /* 0x0000001fff037819 */ /* 0x002fc80000011402 */
.L_x_115:
[----:B------:R-:W-:Y:S05]  /*0550*/  BRX R2 -0x560                                                                                                                                                                                                      (*"BRANCH_TARGETS .L_x_116,.L_x_117,.L_x_6"*) ;  /* 0xfffffff802a87949 */ /* 0x000fea000383ffff */
.L_x_117:
[----:B------:R-:W-:-:S08]  /*0560*/  NOP ;  /* 0x0000000000007918 */ /* 0x000fd00000000000 */
[----:B------:R-:W1:-:S00]  /*0570*/  USETMAXREG.DEALLOC.CTAPOOL 0x30 ;  /* 0x00000030000079c8 */ /* 0x000e4000080e0500 */
[----:B-1----:R-:W-:Y:S05]  /*0580*/  BRA `(.L_x_3) ;  /* 0x0000007800487947 */ /* 0x002fea0003800000 */
.L_x_116:
[----:B------:R-:W-:-:S08]  /*0590*/  NOP ;  /* 0x0000000000007918 */ /* 0x000fd00000000000 */
[----:B------:R-:W1:-:S00]  /*05a0*/  USETMAXREG.DEALLOC.CTAPOOL 0x30 ;  /* 0x00000030000079c8 */ /* 0x000e4000080e0500 */
[----:B-1----:R-:W-:Y:S05]  /*05b0*/  BRA `(.L_x_3) ;  /* 0x00000078003c7947 */ /* 0x002fea0003800000 */
.L_x_2:
[----:B------:R-:W-:-:S05]  /*05c0*/  IMAD.MOV.U32 R3, RZ, RZ, -0x6 ;  /* 0xfffffffaff037424 */ /* 0x000fca00078e00ff */
[----:B------:R-:W-:-:S05]  /*05d0*/  VIADDMNMX.U32 R3, R0, R3, 0x2, PT ;  /* 0x0000000200037446 */ /* 0x000fca0003800003 */
[----:B------:R-:W-:-:S04]  /*05e0*/  IMAD.SHL.U32 R4, R3, 0x4, RZ ;  /* 0x0000000403047824 */ /* 0x000fc800078e00ff */
[----:B------:R-:W1:Y:S02]  /*05f0*/  LDC R2, c[0x2][R4+0xc] ;  /* 0x0080030004027b82 */ /* 0x000e640000000800 */
[----:B-1----:R-:W-:-:S04]  /*0600*/  SHF.R.S32.HI R3, RZ, 0x1f, R2 ;  /* 0x0000001fff037819 */ /* 0x002fc80000011402 */
.L_x_119:
[----:B------:R-:W-:Y:S05]  /*0610*/  BRX R2 -0x620                                                                                                                                                                                                      (*"BRANCH_TARGETS .L_x_120,.L_x_121,.L_x_6"*) ;  /* 0xfffffff802787949 */ /* 0x000fea000383ffff */
.L_x_121:
[----:B------:R-:W-:-:S08]  /*0620*/  NOP ;  /* 0x0000000000007918 */ /* 0x000fd00000000000 */
[----:B------:R-:W1:-:S00]  /*0630*/  USETMAXREG.DEALLOC.CTAPOOL 0x30 ;  /* 0x00000030000079c8 */ /* 0x000e4000080e0500 */
[----:B-1----:R-:W-:Y:S05]  /*0640*/  BRA `(.L_x_3) ;  /* 0x0000007800187947 */ /* 0x002fea0003800000 */
.L_x_120:
[----:B------:R-:W-:-:S08]  /*0650*/  NOP ;  /* 0x0000000000007918 */ /* 0x000fd00000000000 */
[----:B------:R-:W1:-:S00]  /*0660*/  USETMAXREG.DEALLOC.CTAPOOL 0x30 ;  /* 0x00000030000079c8 */ /* 0x000e4000080e0500 */
[----:B-1----:R-:W-:Y:S05]  /*0670*/  BRA `(.L_x_3) ;  /* 0x00000078000c7947 */ /* 0x002fea0003800000 */
.L_x_1:
[----:B------:R-:W-:-:S13]  /*0680*/  ISETP.GT.AND P0, PT, R0, 0xd, PT ;  /* 0x0000000d0000780c */ /* 0x000fda0003f04270 */
[----:B------:R-:W-:Y:S05]  /*0690*/  @P0 BRA `(.L_x_4) ;  /* 0x0000001800200947 */ /* 0x000fea0003800000 */
[----:B------:R-:W-:-:S05]  /*06a0*/  IMAD.MOV.U32 R3, RZ, RZ, -0xc ;  /* 0xfffffff4ff037424 */ /* 0x000fca00078e00ff */
[----:B------:R-:W-:-:S05]  /*06b0*/  VIADDMNMX.U32 R3, R0, R3, 0x2, PT ;  /* 0x0000000200037446 */ /* 0x000fca0003800003 */
[----:B------:R-:W-:-:S04]  /*06c0*/  IMAD.SHL.U32 R4, R3, 0x4, RZ ;  /* 0x0000000403047824 */ /* 0x000fc800078e00ff */
[----:B------:R-:W1:Y:S02]  /*06d0*/  LDC R2, c[0x2][R4+0x18] ;  /* 0x0080060004027b82 */ /* 0x000e640000000800 */
[----:B-1----:R-:W-:-:S04]  /*06e0*/  SHF.R.S32.HI R3, RZ, 0x1f, R2 ;  /* 0x0000001fff037819 */ /* 0x002fc80000011402 */
.L_x_123:
[----:B------:R-:W-:Y:S05]  /*06f0*/  BRX R2 -0x700                                                                                                                                                                                                      (*"BRANCH_TARGETS .L_x_124,.L_x_125,.L_x_6"*) ;  /* 0xfffffff802407949 */ /* 0x000fea000383ffff */
.L_x_125:
[----:B------:R-:W-:-:S08]  /*0700*/  NOP ;  /* 0x0000000000007918 */ /* 0x000fd00000000000 */
[----:B------:R-:W1:-:S00]  /*0710*/  USETMAXREG.DEALLOC.CTAPOOL 0x30 ;  /* 0x00000030000079c8 */ /* 0x000e4000080e0500 */
[----:B------:R-:W2:Y:S01]  /*0720*/  S2UR UR4, SR_CgaCtaId ;  /* 0x00000000000479c3 */ /* 0x000ea20000008800 */
[----:B------:R-:W-:Y:S01]  /*0730*/  UMOV UR5, 0x400 ;  /* 0x0000040000057882 */ /* 0x000fe20000000000 */
[----:B------:R-:W3:Y:S01]  /*0740*/  LDCU.64 UR6, c[0x0][0x348] ;  /* 0x00006900ff0677ac */ /* 0x000ee20008000a00 */
[----:B------:R-:W-:Y:S01]  /*0750*/  USHF.L.U32 UR10, UR10, 0x7, URZ ;  /* 0x000000070a0a7899 */ /* 0x000fe200080006ff */
[----:B------:R-:W-:Y:S01]  /*0760*/  UMOV UR9, URZ ;  /* 0x000000ff00097c82 */ /* 0x000fe20008000000 */
[----:B------:R-:W-:Y:S01]  /*0770*/  UMOV UR11, UR76 ;  /* 0x0000004c000b7c82 */ /* 0x000fe20008000000 */
[----:B------:R-:W-:Y:S01]  /*0780*/  UMOV UR12, UR77 ;  /* 0x0000004d000c7c82 */ /* 0x000fe20008000000 */
[----:B---3--:R-:W-:Y:S02]  /*0790*/  UIADD3 UR6, UP0, UPT, UR6, 0x200, URZ ;  /* 0x0000020006067890 */ /* 0x008fe4000ff1e0ff */
[----:B--2---:R-:W-:Y:S02]  /*07a0*/  ULEA UR4, UR4, UR5, 0x18 ;  /* 0x0000000504047291 */ /* 0x004fe4000f8ec0ff */
[----:B------:R-:W-:-:S02]  /*07b0*/  UIADD3.X UR7, UPT, UPT, URZ, UR7, URZ, UP0, !UPT ;  /* 0x00000007ff077290 */ /* 0x000fc400087fe4ff */
[----:B------:R-:W-:-:S05]  /*07c0*/  UIADD3 UR8, UPT, UPT, UR4, 0x800, URZ ;  /* 0x0000080004087890 */ /* 0x000fca000fffe0ff */
[----:B------:R-:W1:Y:S02]  /*07d0*/  SYNCS.PHASECHK.TRANS64.TRYWAIT P0, [UR4+0xd0], RZ ;  /* 0x0000d0ffff0075a7 */ /* 0x000e640008001104 */
[----:B-1----:R-:W-:Y:S05]  /*07e0*/  @!P0 BRA `(.L_x_5) ;  /* 0x0000008c007c8947 */ /* 0x002fea0003800000 */
.L_x_58:
[----:B------:R3:W-:Y:S01]  /*07f0*/  UTMASTG.4D [UR8], [UR6], desc[URZ] ;  /* 0x0000ff08060073b5 */ /* 0x0007e20008019000 */
[----:B-1----:R-:W-:Y:S01]  /*0800*/  HFMA2 R2, -RZ, RZ, 0, 5.9604644775390625e-08 ;  /* 0x00000001ff027431 */ /* 0x002fe200000001ff */
[----:B------:R0:W-:Y:S01]  /*0810*/  UTMACMDFLUSH ;  /* 0x00000000000079b7 */ /* 0x0001e20000000000 */
[----:B------:R-:W-:-:S04]  /*0820*/  DEPBAR.LE SB0, 0x0 ;  /* 0x000080000000791a */ /* 0x000fc80000000000 */
[----:B------:R3:W-:Y:S01]  /*0830*/  SYNCS.ARRIVE.TRANS64.ART0 RZ, [UR4+0xd8], R2 ;  /* 0x0000d802ffff79a7 */ /* 0x0007e20008500004 */
[----:B------:R-:W-:Y:S05]  /*0840*/  BRA `(.L_x_6) ;  /* 0x0000002c007c7947 */ /* 0x000fea0003800000 */
.L_x_124:
[----:B------:R-:W-:-:S08]  /*0850*/  NOP ;  /* 0x0000000000007918 */ /* 0x000fd00000000000 */
[----:B------:R-:W1:-:S00]  /*0860*/  USETMAXREG.DEALLOC.CTAPOOL 0x30 ;  /* 0x00000030000079c8 */ /* 0x000e4000080e0500 */
[----:B------:R-:W2:Y:S01]  /*0870*/  S2UR UR7, SR_CgaCtaId ;  /* 0x00000000000779c3 */ /* 0x000ea20000008800 */
[----:B------:R-:W-:Y:S01]  /*0880*/  NOP ;  /* 0x0000000000007918 */ /* 0x000fe20000000000 */
[----:B------:R-:W-:Y:S01]  /*0890*/  UMOV UR4, 0x40 ;  /* 0x0000004000047882 */ /* 0x000fe20000000000 */
[----:B------:R-:W-:Y:S01]  /*08a0*/  UMOV UR6, 0x400 ;  /* 0x0000040000067882 */ /* 0x000fe20000000000 */
[----:B--2---:R-:W-:Y:S02]  /*08b0*/  ULEA UR4, UR7, UR4, 0x18 ;  /* 0x0000000407047291 */ /* 0x004fe4000f8ec0ff */
[----:B------:R-:W-:-:S07]  /*08c0*/  ULEA UR6, UR7, UR6, 0x18 ;  /* 0x0000000607067291 */ /* 0x000fce000f8ec0ff */
[----:B-1----:R-:W1:Y:S02]  /*08d0*/  LDS.U8 R2, [UR4] ;  /* 0x00000004ff027984 */ /* 0x002e640008000000 */
[----:B-1----:R-:W-:-:S13]  /*08e0*/  ISETP.NE.AND P0, PT, R2, RZ, PT ;  /* 0x000000ff0200720c */ /* 0x002fda0003f05270 */
[----:B------:R-:W-:Y:S05]  /*08f0*/  @P0 BRA `(.L_x_7) ;  /* 0x00000000007c0947 */ /* 0x000fea0003800000 */
[----:B------:R-:W-:-:S13]  /*0900*/  ELECT P0, URZ, PT ;  /* 0x0000000000ff782f */ /* 0x000fda0003800000 */
[----:B------:R-:W-:Y:S05]  /*0910*/  @!P0 BRA `(.L_x_8) ;  /* 0x0000000000848947 */ /* 0x000fea0003800000 */
[----:B------:R-:W-:-:S05]  /*0920*/  UMOV UR4, 0x10 ;  /* 0x0000001000047882 */ /* 0x000fca0000000000 */
[----:B------:R-:W-:Y:S04]  /*0930*/  DEPBAR.LE SB1, 0x36 ;  /* 0x00009d800000791a */ /* 0x000fe80000000000 */
[----:B------:R-:W1:Y:S02]  /*0940*/  UTCATOMSWS.FIND_AND_SET.ALIGN UP0, UR4, UR4 ;  /* 0x00000004000475e3 */ /* 0x000e640008000800 */
[----:B-1----:R-:W-:Y:S01]  /*0950*/  PLOP3.LUT P0, PT, PT, PT, UP0, 0x80, 0x8 ;  /* 0x000000000008781c */ /* 0x002fe20003f0f008 */
[----:B------:R-:W-:-:S03]  /*0960*/  IMAD.U32 R4, RZ, RZ, UR4 ;  /* 0x00000004ff047e24 */ /* 0x000fc6000f8e00ff */
[----:B------:R-:W-:-:S04]  /*0970*/  SEL R2, RZ, 0xffffffff, !P0 ;  /* 0xffffffffff027807 */ /* 0x000fc80004000000 */
[----:B------:R-:W-:Y:S01]  /*0980*/  ISETP.NE.AND P0, PT, R2, RZ, PT ;  /* 0x000000ff0200720c */ /* 0x000fe20003f05270 */
[----:B------:R-:W-:-:S12]  /*0990*/  IMAD.MOV.U32 R2, RZ, RZ, 0x1 ;  /* 0x00000001ff027424 */ /* 0x000fd800078e00ff */
[----:B------:R-:W-:Y:S05]  /*09a0*/  @P0 BRA `(.L_x_9) ;  /* 0x0000000000240947 */ /* 0x000fea0003800000 */
.L_x_10:
[----:B------:R-:W-:Y:S05]  /*09b0*/  NANOSLEEP 0x64 ;  /* 0x000000640000795d */ /* 0x000fea0003800000 */
[----:B------:R-:W-:-:S05]  /*09c0*/  UMOV UR4, 0x10 ;  /* 0x0000001000047882 */ /* 0x000fca0000000000 */
[----:B------:R-:W-:Y:S04]  /*09d0*/  DEPBAR.LE SB1, 0x36 ;  /* 0x00009d800000791a */ /* 0x000fe80000000000 */
[----:B------:R-:W1:Y:S02]  /*09e0*/  UTCATOMSWS.FIND_AND_SET.ALIGN UP0, UR4, UR4 ;  /* 0x00000004000475e3 */ /* 0x000e640008000800 */
[----:B-1----:R-:W-:Y:S01]  /*09f0*/  PLOP3.LUT P0, PT, PT, PT, UP0, 0x80, 0x8 ;  /* 0x000000000008781c */ /* 0x002fe20003f0f008 */
[----:B------:R-:W-:-:S03]  /*0a00*/  IMAD.U32 R4, RZ, RZ, UR4 ;  /* 0x00000004ff047e24 */ /* 0x000fc6000f8e00ff */
[----:B------:R-:W-:-:S04]  /*0a10*/  SEL R3, RZ, 0xffffffff, !P0 ;  /* 0xffffffffff037807 */ /* 0x000fc80004000000 */
[----:B------:R-:W-:-:S13]  /*0a20*/  ISETP.NE.AND P0, PT, R3, RZ, PT ;  /* 0x000000ff0300720c */ /* 0x000fda0003f05270 */
[----:B------:R-:W-:Y:S05]  /*0a30*/  @!P0 BRA `(.L_x_10) ;  /* 0xfffffffc00dc8947 */ /* 0x000fea000383ffff */
.L_x_9:
[----:B------:R-:W-:Y:S01]  /*0a40*/  VIADD R5, R4, 0x10 ;  /* 0x0000001004057836 */ /* 0x000fe20000000000 */
[----:B------:R-:W-:Y:S01]  /*0a50*/  UMOV UR4, 0x50 ;  /* 0x0000005000047882 */ /* 0x000fe20000000000 */
[----:B------:R-:W-:Y:S01]  /*0a60*/  IMAD.MOV.U32 R3, RZ, RZ, 0xffff ;  /* 0x0000ffffff037424 */ /* 0x000fe200078e00ff */
[----:B------:R-:W-:Y:S02]  /*0a70*/  ULEA UR4, UR7, UR4, 0x18 ;  /* 0x0000000407047291 */ /* 0x000fe4000f8ec0ff */
[----:B------:R-:W-:Y:S02]  /*0a80*/  SHF.L.U32 R2, R2, R5, RZ ;  /* 0x0000000502027219 */ /* 0x000fe400000006ff */
[----:B------:R-:W-:Y:S01]  /*0a90*/  SHF.L.U32 R3, R3, R4, RZ ;  /* 0x0000000403037219 */ /* 0x000fe200000006ff */
[----:B------:R-:W-:-:S03]  /*0aa0*/  IMAD.SHL.U32 R4, R4, 0x20, RZ ;  /* 0x0000002004047824 */ /* 0x000fc600078e00ff */
[----:B------:R-:W-:-:S05]  /*0ab0*/  LOP3.LUT R2, R2, R3, RZ, 0xfc, !PT ;  /* 0x0000000302027212 */ /* 0x000fca00078efcff */
[----:B------:R1:W-:Y:S04]  /*0ac0*/  ATOMS.OR RZ, [UR4], R2 ;  /* 0x00000002ffff798c */ /* 0x0003e8000b000004 */
[----:B------:R1:W-:Y:S01]  /*0ad0*/  STS [UR6+0x108], R4 ;  /* 0x00010804ff007988 */ /* 0x0003e20008000806 */
[----:B------:R-:W-:Y:S05]  /*0ae0*/  BRA `(.L_x_8) ;  /* 0x0000000000107947 */ /* 0x000fea0003800000 */
.L_x_7:
[----:B------:R-:W-:-:S05]  /*0af0*/  MOV R2, 0xffffffff ;  /* 0xffffffff00027802 */ /* 0x000fca0000000f00 */
[----:B------:R1:W-:Y:S02]  /*0b00*/  STS [UR6+0x108], R2 ;  /* 0x00010802ff007988 */ /* 0x0003e40008000806 */
[----:B-1----:R-:W-:Y:S02]  /*0b10*/  MOV R2, 0xb30 ;  /* 0x00000b3000027802 */ /* 0x002fe40000000f00 */
[----:B------:R-:W-:Y:S05]  /*0b20*/  CALL.REL.NOINC `($__internal_1_$__cuda_sm10x_tcgen05_guardrail_trap_phase_invalid_during_alloc) ;  /* 0x0000009800047944 */ /* 0x000fea0003c00000 */
.L_x_8:
[----:B------:R-:W-:Y:S05]  /*0b30*/  WARPSYNC.ALL ;  /* 0x0000000000007948 */ /* 0x000fea0003800000 */
[----:B------:R-:W-:Y:S01]  /*0b40*/  NOP ;  /* 0x0000000000007918 */ /* 0x000fe20000000000 */
[----:B------:R-:W2:Y:S08]  /*0b50*/  S2UR UR4, SR_CgaCtaId ;  /* 0x00000000000479c3 */ /* 0x000eb00000008800 */
[----:B------:R-:W-:Y:S06]  /*0b60*/  BAR.SYNC.DEFER_BLOCKING 0x2, 0x120 ;  /* 0x0084800000007b1d */ /* 0x000fec0000010000 */
[----:B------:R-:W-:-:S02]  /*0b70*/  UMOV UR5, 0x400 ;  /* 0x0000040000057882 */ /* 0x000fc40000000000 */
[----:B--2---:R-:W-:-:S04]  /*0b80*/  ULEA UR4, UR4, UR5, 0x18 ;  /* 0x0000000504047291 */ /* 0x004fc8000f8ec0ff */
[----:B------:R-:W-:-:S04]  /*0b90*/  UIADD3 UR5, UPT, UPT, UR4, 0x800, URZ ;  /* 0x0000080004057890 */ /* 0x000fc8000fffe0ff */
[----:B------:R-:W-:Y:S01]  /*0ba0*/  USHF.R.U32.HI UR5, URZ, 0x4, UR5 ;  /* 0x00000004ff057899 */ /* 0x000fe20008011605 */
[----:B------:R-:W-:Y:S01]  /*0bb0*/  LDS R15, [UR4+0x108] ;  /* 0x00010804ff0f7984 */ /* 0x000fe20008000800 */
[----:B------:R-:W2:Y:S02]  /*0bc0*/  SYNCS.PHASECHK.TRANS64.TRYWAIT P0, [UR4], RZ ;  /* 0x000000ffff0075a7 */ /* 0x000ea40008001104 */
[----:B------:R-:W-:-:S04]  /*0bd0*/  ULOP3.LUT UR5, UR5, 0x3fc0, URZ, 0xc0, !UPT ;  /* 0x00003fc005057892 */ /* 0x000fc8000f8ec0ff */
[----:B------:R-:W-:-:S06]  /*0be0*/  ULOP3.LUT UR5, UR5, 0x10000, URZ, 0xfc, !UPT ;  /* 0x0001000005057892 */ /* 0x000fcc000f8efcff */
[----:B-1----:R-:W-:-:S05]  /*0bf0*/  MOV R2, UR5 ;  /* 0x0000000500027c02 */ /* 0x002fca0008000f00 */
[----:B------:R-:W1:Y:S01]  /*0c00*/  LDCU UR5, c[0x0][0x38c] ;  /* 0x00007180ff0577ac */ /* 0x000e620008000800 */
[----:B------:R-:W3:Y:S01]  /*0c10*/  SHFL.IDX PT, R2, R2, RZ, 0x1f ;  /* 0x00001fff02027589 */ /* 0x000ee200000e0000 */
[----:B-1----:R-:W-:Y:S02]  /*0c20*/  UIADD3 UR8, UPT, UPT, -UR5, URZ, URZ ;  /* 0x000000ff05087290 */ /* 0x002fe4000fffe1ff */
[----:B------:R-:W-:Y:S02]  /*0c30*/  UIADD3 UR10, UPT, UPT, UR5, -0x1, URZ ;  /* 0xffffffff050a7890 */ /* 0x000fe4000fffe0ff */
[----:B------:R-:W-:Y:S02]  /*0c40*/  USHF.R.S32.HI UR8, URZ, 0x1f, UR8 ;  /* 0x0000001fff087899 */ /* 0x000fe40008011408 */
[----:B------:R-:W-:Y:S01]  /*0c50*/  UISETP.GT.AND UP0, UPT, UR5, URZ, UPT ;  /* 0x000000ff0500728c */ /* 0x000fe2000bf04270 */
[----:B---3--:R-:W-:Y:S01]  /*0c60*/  R2UR UR48, R2 ;  /* 0x00000000023072ca */ /* 0x008fe200000e0000 */
[----:B------:R-:W-:-:S02]  /*0c70*/  USHF.R.S32.HI UR9, URZ, 0x1f, UR10 ;  /* 0x0000001fff097899 */ /* 0x000fc4000801140a */
[----:B------:R-:W-:Y:S02]  /*0c80*/  ULEA.HI UR5, UR8, -UR5, URZ, 0x7 ;  /* 0x8000000508057291 */ /* 0x000fe4000f8f38ff */
[----:B------:R-:W-:Y:S02]  /*0c90*/  ULEA.HI UR9, UR9, UR10, URZ, 0x7 ;  /* 0x0000000a09097291 */ /* 0x000fe4000f8f38ff */
[----:B------:R-:W-:Y:S02]  /*0ca0*/  USHF.R.S32.HI UR5, URZ, 0x7, UR5 ;  /* 0x00000007ff057899 */ /* 0x000fe40008011405 */
[----:B------:R-:W-:Y:S02]  /*0cb0*/  USHF.R.S32.HI UR8, URZ, 0x7, UR9 ;  /* 0x00000007ff087899 */ /* 0x000fe40008011409 */
[----:B------:R-:W-:Y:S02]  /*0cc0*/  @!UP0 ULOP3.LUT UR8, URZ, UR5, URZ, 0x33, !UPT ;  /* 0x00000005ff088292 */ /* 0x000fe4000f8e33ff */
[----:B------:R-:W-:-:S02]  /*0cd0*/  UIADD3 UR46, UPT, UPT, UR48, 0x2, URZ ;  /* 0x00000002302e7890 */ /* 0x000fc4000fffe0ff */
[----:B------:R-:W-:Y:S02]  /*0ce0*/  UIADD3 UR44, UPT, UPT, UR48, 0x200, URZ ;  /* 0x00000200302c7890 */ /* 0x000fe4000fffe0ff */
[----:B------:R-:W-:Y:S02]  /*0cf0*/  UIADD3 UR42, UPT, UPT, UR48, 0x202, URZ ;  /* 0x00000202302a7890 */ /* 0x000fe4000fffe0ff */
[----:B------:R-:W-:Y:S02]  /*0d00*/  UIADD3 UR40, UPT, UPT, UR48, 0x400, URZ ;  /* 0x0000040030287890 */ /* 0x000fe4000fffe0ff */
[----:B------:R-:W-:Y:S01]  /*0d10*/  UIADD3 UR38, UPT, UPT, UR48, 0x402, URZ ;  /* 0x0000040230267890 */ /* 0x000fe2000fffe0ff */
[----:B--2---:R-:W-:Y:S11]  /*0d20*/  @!P0 BRA `(.L_x_11) ;  /* 0x0000008800448947 */ /* 0x004ff60003800000 */
.L_x_59:
[----:B------:R-:W2:Y:S01]  /*0d30*/  SYNCS.PHASECHK.TRANS64.TRYWAIT P0, [UR4+0x10], RZ ;  /* 0x000010ffff0075a7 */ /* 0x000ea20008001104 */
[----:B-1----:R-:W-:Y:S01]  /*0d40*/  HFMA2 R2, -RZ, RZ, 0, 0 ;  /* 0x00000000ff027431 */ /* 0x002fe200000001ff */
[----:B------:R-:W-:Y:S01]  /*0d50*/  MOV R4, RZ ;  /* 0x000000ff00047202 */ /* 0x000fe20000000f00 */
[----:B--2---:R-:W-:Y:S06]  /*0d60*/  @!P0 BRA `(.L_x_12) ;  /* 0x00000088004c8947 */ /* 0x004fec0003800000 */
.L_x_61:
[----:B------:R-:W-:Y:S01]  /*0d70*/  UIADD3 UR26, UPT, UPT, UR4, 0x6800, URZ ;  /* 0x00006800041a7890 */ /* 0x000fe2000fffe0ff */
[----:B------:R-:W-:Y:S02]  /*0d80*/  R2UR UR6, R2 ;  /* 0x00000000020672ca */ /* 0x000fe400000e0000 */
[----:B-1----:R-:W-:Y:S02]  /*0d90*/  CS2R R2, SRZ ;  /* 0x0000000000027805 */ /* 0x002fe4000001ff00 */
[----:B------:R-:W-:Y:S01]  /*0da0*/  R2UR UR11, R4 ;  /* 0x00000000040b72ca */ /* 0x000fe200000e0000 */
[----:B------:R-:W-:Y:S01]  /*0db0*/  USHF.R.U32.HI UR26, URZ, 0x4, UR26 ;  /* 0x00000004ff1a7899 */ /* 0x000fe2000801161a */
[----:B------:R-:W-:Y:S01]  /*0dc0*/  IMAD.MOV.U32 R14, RZ, RZ, RZ ;  /* 0x000000ffff0e7224 */ /* 0x000fe200078e00ff */
[----:B------:R-:W-:Y:S01]  /*0dd0*/  UIADD3 UR13, UPT, UPT, UR4, 0x90, URZ ;  /* 0x00000090040d7890 */ /* 0x000fe2000fffe0ff */
[----:B------:R-:W-:Y:S01]  /*0de0*/  IMAD.MOV.U32 R13, RZ, RZ, RZ ;  /* 0x000000ffff0d7224 */ /* 0x000fe200078e00ff */
[----:B------:R-:W-:Y:S01]  /*0df0*/  ULOP3.LUT UR26, UR26, 0x3fc0, URZ, 0xc0, !UPT ;  /* 0x00003fc01a1a7892 */ /* 0x000fe2000f8ec0ff */
[C---:B------:R-:W-:Y:S01]  /*0e00*/  R2UR UR10, R3.reuse ;  /* 0x00000000030a72ca */ /* 0x040fe200000e0000 */
[----:B------:R-:W-:Y:S01]  /*0e10*/  UMOV UR24, 0x0 ;  /* 0x0000000000187882 */ /* 0x000fe20000000000 */
[C---:B------:R-:W-:Y:S01]  /*0e20*/  R2UR UR9, R2.reuse ;  /* 0x00000000020972ca */ /* 0x040fe200000e0000 */
[----:B------:R-:W-:Y:S01]  /*0e30*/  ULOP3.LUT UR26, UR26, 0x10000, URZ, 0xfc, !UPT ;  /* 0x000100001a1a7892 */ /* 0x000fe2000f8efcff */
[----:B------:R-:W-:Y:S01]  /*0e40*/  R2UR UR7, R3 ;  /* 0x00000000030772ca */ /* 0x000fe200000e0000 */
[----:B------:R-:W-:Y:S01]  /*0e50*/  UMOV UR25, 0x8200010 ;  /* 0x0820001000197882 */ /* 0x000fe20000000000 */
[----:B------:R-:W-:Y:S01]  /*0e60*/  R2UR UR5, R2 ;  /* 0x00000000020572ca */ /* 0x000fe200000e0000 */
[----:B------:R-:W-:-:S02]  /*0e70*/  UIADD3 UR28, UPT, UPT, UR26, 0x2, URZ ;  /* 0x000000021a1c7890 */ /* 0x000fc4000fffe0ff */
[----:B------:R-:W-:Y:S02]  /*0e80*/  UIADD3 UR30, UPT, UPT, UR26, 0x200, URZ ;  /* 0x000002001a1e7890 */ /* 0x000fe4000fffe0ff */
[----:B------:R-:W-:Y:S02]  /*0e90*/  UIADD3 UR32, UPT, UPT, UR26, 0x202, URZ ;  /* 0x000002021a207890 */ /* 0x000fe4000fffe0ff */
[----:B------:R-:W-:Y:S02]  /*0ea0*/  UIADD3 UR34, UPT, UPT, UR26, 0x400, URZ ;  /* 0x000004001a227890 */ /* 0x000fe4000fffe0ff */
[----:B------:R-:W-:Y:S01]  /*0eb0*/  UIADD3 UR36, UPT, UPT, UR26, 0x402, URZ ;  /* 0x000004021a247890 */ /* 0x000fe2000fffe0ff */
[----:B------:R-:W-:Y:S01]  /*0ec0*/  UMOV UR49, 0x80004020 ;  /* 0x8000402000317882 */ /* 0x000fe20000000000 */
[----:B------:R-:W-:Y:S01]  /*0ed0*/  UIADD3 UR12, UPT, UPT, UR4, 0x50, URZ ;  /* 0x00000050040c7890 */ /* 0x000fe2000fffe0ff */
[----:B------:R-:W-:Y:S01]  /*0ee0*/  UMOV UR27, 0x80004020 ;  /* 0x80004020001b7882 */ /* 0x000fe20000000000 */
        /* <DEDUP_REMOVED lines=8> */
[----:B------:R1:W-:Y:S01]  /*0f70*/  UTCQMMA gdesc[UR48], gdesc[UR26], tmem[UR6], tmem[UR24], idesc[UR25], !UPT ;  /* 0x00ff181a300075ea */ /* 0x0003e2000f800306 */
[----:B------:R-:W-:Y:S01]  /*0f80*/  UMOV UR20, 0x0 ;  /* 0x0000000000147882 */ /* 0x000fe20000000000 */
[----:B------:R-:W-:Y:S01]  /*0f90*/  UMOV UR21, 0x8200010 ;  /* 0x0820001000157882 */ /* 0x000fe20000000000 */
[----:B------:R-:W-:Y:S01]  /*0fa0*/  UMOV UR43, 0x80004020 ;  /* 0x80004020002b7882 */ /* 0x000fe20000000000 */
[----:B------:R-:W-:Y:S01]  /*0fb0*/  UMOV UR33, 0x80004020 ;  /* 0x8000402000217882 */ /* 0x000fe20000000000 */
[----:B------:R2:W-:Y:S01]  /*0fc0*/  UTCQMMA gdesc[UR46], gdesc[UR28], tmem[UR11], tmem[UR14], idesc[UR15], UPT ;  /* 0x00ff0e1c2e0075ea */ /* 0x0005e2000b80030b */
        /* <DEDUP_REMOVED lines=10> */
[----:B------:R3:W-:Y:S01]  /*1070*/  UTCQMMA gdesc[UR40], gdesc[UR34], tmem[UR7], tmem[UR18], idesc[UR19], UPT ;  /* 0x00ff1222280075ea */ /* 0x0007e2000b800307 */
[----:B------:R3:W-:Y:S01]  /*1080*/  UTCQMMA gdesc[UR38], gdesc[UR36], tmem[UR5], tmem[UR16], idesc[UR17], UPT ;  /* 0x00ff1024260075ea */ /* 0x0007e2000b800305 */
[----:B------:R3:W-:Y:S01]  /*1090*/  UTCBAR [UR13], URZ ;  /* 0x000000ff0d0073e9 */ /* 0x0007e200080000ff */
[----:B------:R3:W-:Y:S01]  /*10a0*/  UTCBAR [UR12], URZ ;  /* 0x000000ff0c0073e9 */ /* 0x0007e200080000ff */
[----:B------:R-:W-:Y:S01]  /*10b0*/  UISETP.GE.AND UP0, UPT, UR8, 0x1, UPT ;  /* 0x000000010800788c */ /* 0x000fe2000bf06270 */
[----:B-1----:R-:W-:Y:S01]  /*10c0*/  UMOV UR6, 0x1 ;  /* 0x0000000100067882 */ /* 0x002fe20000000000 */
[----:B--2---:R-:W-:-:S07]  /*10d0*/  UMOV UR15, URZ ;  /* 0x000000ff000f7c82 */ /* 0x004fce0008000000 */
[----:B------:R-:W-:Y:S05]  /*10e0*/  BRA.U !UP0, `(.L_x_13) ;  /* 0x0000000508ec7547 */ /* 0x000fea000b800000 */
[----:B------:R-:W-:Y:S01]  /*10f0*/  IMAD.MOV.U32 R13, RZ, RZ, RZ ;  /* 0x000000ffff0d7224 */ /* 0x000fe200078e00ff */
[----:B------:R-:W-:Y:S01]  /*1100*/  CS2R R6, SRZ ;  /* 0x0000000000067805 */ /* 0x000fe2000001ff00 */
[----:B------:R-:W-:Y:S01]  /*1110*/  IMAD.MOV.U32 R14, RZ, RZ, RZ ;  /* 0x000000ffff0e7224 */ /* 0x000fe200078e00ff */
[----:B------:R-:W-:Y:S02]  /*1120*/  CS2R R4, SRZ ;  /* 0x0000000000047805 */ /* 0x000fe4000001ff00 */
[----:B------:R-:W-:Y:S01]  /*1130*/  CS2R R2, SRZ ;  /* 0x0000000000027805 */ /* 0x000fe2000001ff00 */
[----:B------:R-:W-:Y:S01]  /*1140*/  UIADD3 UR8, UPT, UPT, -UR8, URZ, URZ ;  /* 0x000000ff08087290 */ /* 0x000fe2000fffe1ff */
[----:B------:R-:W-:Y:S01]  /*1150*/  UMOV UR6, 0x1 ;  /* 0x0000000100067882 */ /* 0x000fe20000000000 */
[----:B------:R-:W-:Y:S01]  /*1160*/  UMOV UR15, URZ ;  /* 0x000000ff000f7c82 */ /* 0x000fe20008000000 */
[----:B---3--:R-:W-:Y:S01]  /*1170*/  UMOV UR36, 0x0 ;  /* 0x0000000000247882 */ /* 0x008fe20000000000 */
        /* <DEDUP_REMOVED lines=17> */
[----:B------:R-:W-:Y:S01]  /*1290*/  UIADD3 UR7, UPT, UPT, UR4, 0x90, URZ ;  /* 0x0000009004077890 */ /* 0x000fe2000fffe0ff */
[----:B------:R-:W-:Y:S01]  /*12a0*/  UMOV UR10, 0x0 ;  /* 0x00000000000a7882 */ /* 0x000fe20000000000 */
[----:B------:R-:W-:-:S10]  /*12b0*/  UMOV UR11, 0x8200010 ;  /* 0x08200010000b7882 */ /* 0x000fd40000000000 */
.L_x_18:
[----:B----4-:R-:W-:Y:S01]  /*12c0*/  ULEA UR9, UR6, UR4, 0x3 ;  /* 0x0000000406097291 */ /* 0x010fe2000f8e18ff */
[----:B------:R-:W-:Y:S02]  /*12d0*/  SHF.L.U32 R17, R13, 0x1f, RZ ;  /* 0x0000001f0d117819 */ /* 0x000fe400000006ff */
[----:B-1----:R-:W-:Y:S06]  /*12e0*/  SHF.L.U32 R11, R14, 0x1f, RZ ;  /* 0x0000001f0e0b7819 */ /* 0x002fec00000006ff */
[----:B------:R-:W1:Y:S02]  /*12f0*/  SYNCS.PHASECHK.TRANS64.TRYWAIT P0, [UR9+0x10], R17 ;  /* 0x00001011ff0075a7 */ /* 0x000e640008001109 */
[----:B-1----:R-:W-:Y:S05]  /*1300*/  @!P0 BRA `(.L_x_14) ;  /* 0x0000008000fc8947 */ /* 0x002fea0003800000 */
.L_x_63:
[----:B------:R-:W-:Y:S01]  /*1310*/  UIMAD UR5, UR6, 0x6000, UR4 ;  /* 0x00006000060578a4 */ /* 0x000fe2000f8e0204 */
[----:B------:R-:W2:Y:S01]  /*1320*/  SYNCS.PHASECHK.TRANS64.TRYWAIT P0, [UR4+0x98], R11 ;  /* 0x0000980bff0075a7 */ /* 0x000ea20008001104 */
[----:B------:R-:W-:Y:S01]  /*1330*/  UISETP.NE.U32.AND UP0, UPT, UR15, URZ, UPT ;  /* 0x000000ff0f00728c */ /* 0x000fe2000bf05070 */
[----:B------:R-:W-:Y:S01]  /*1340*/  IMAD.MOV.U32 R10, RZ, RZ, 0x40 ;  /* 0x00000040ff0a7424 */ /* 0x000fe200078e00ff */
[----:B------:R-:W-:Y:S01]  /*1350*/  UIADD3 UR18, UPT, UPT, UR5, 0x6800, URZ ;  /* 0x0000680005127890 */ /* 0x000fe2000fffe0ff */
[----:B------:R-:W-:Y:S01]  /*1360*/  IMAD.MOV.U32 R9, RZ, RZ, 0x100 ;  /* 0x00000100ff097424 */ /* 0x000fe200078e00ff */
[----:B------:R-:W-:Y:S01]  /*1370*/  UMOV UR51, 0x40004040 ;  /* 0x4000404000337882 */ /* 0x000fe20000000000 */
[----:B-1----:R-:W-:Y:S01]  /*1380*/  IMAD.MOV.U32 R8, RZ, RZ, 0x48 ;  /* 0x00000048ff087424 */ /* 0x002fe200078e00ff */
[----:B------:R-:W-:Y:S01]  /*1390*/  R2UR UR14, R10 ;  /* 0x000000000a0e72ca */ /* 0x000fe200000e0000 */
[----:B------:R-:W-:Y:S01]  /*13a0*/  USHF.R.U32.HI UR18, URZ, 0x4, UR18 ;  /* 0x00000004ff127899 */ /* 0x000fe20008011612 */
[----:B------:R-:W-:Y:S01]  /*13b0*/  R2UR UR22, R9 ;  /* 0x00000000091672ca */ /* 0x000fe200000e0000 */
[----:B------:R-:W-:Y:S01]  /*13c0*/  IMAD.MOV.U32 R10, RZ, RZ, 0x100 ;  /* 0x00000100ff0a7424 */ /* 0x000fe200078e00ff */
[----:B------:R-:W-:Y:S01]  /*13d0*/  R2UR UR20, R8 ;  /* 0x00000000081472ca */ /* 0x000fe200000e0000 */
[----:B------:R-:W-:Y:S01]  /*13e0*/  ULOP3.LUT UR50, UR18, 0x3fc0, URZ, 0xc0, !UPT ;  /* 0x00003fc012327892 */ /* 0x000fe2000f8ec0ff */
[----:B------:R-:W-:Y:S01]  /*13f0*/  IMAD.MOV.U32 R9, RZ, RZ, 0x50 ;  /* 0x00000050ff097424 */ /* 0x000fe200078e00ff */
[----:B------:R-:W-:Y:S01]  /*1400*/  UMOV UR55, 0x40004040 ;  /* 0x4000404000377882 */ /* 0x000fe20000000000 */
[----:B------:R-:W-:Y:S01]  /*1410*/  R2UR UR21, R10 ;  /* 0x000000000a1572ca */ /* 0x000fe200000e0000 */
[----:B------:R-:W-:Y:S01]  /*1420*/  UIADD3 UR54, UPT, UPT, UR50, 0x100, URZ ;  /* 0x0000010032367890 */ /* 0x000fe2000fffe0ff */
[----:B------:R-:W-:Y:S01]  /*1430*/  IMAD.MOV.U32 R8, RZ, RZ, 0x100 ;  /* 0x00000100ff087424 */ /* 0x000fe200078e00ff */
[----:B------:R-:W-:Y:S01]  /*1440*/  R2UR UR18, R9 ;  /* 0x00000000091272ca */ /* 0x000fe200000e0000 */
[----:B------:R-:W-:Y:S01]  /*1450*/  UIADD3 UR52, UPT, UPT, UR50, 0x200, URZ ;  /* 0x0000020032347890 */ /* 0x000fe2000fffe0ff */
[----:B------:R-:W-:Y:S02]  /*1460*/  UMOV UR53, 0x40004040 ;  /* 0x4000404000357882 */ /* 0x000fe40000000000 */
[----:B------:R-:W-:Y:S01]  /*1470*/  R2UR UR19, R8 ;  /* 0x00000000081372ca */ /* 0x000fe200000e0000 */
[----:B------:R-:W-:Y:S03]  /*1480*/  @!UPT UIADD3 URZ, UPT, UPT, URZ, URZ, URZ ;  /* 0x000000fffffff290 */ /* 0x000fe6000fffe0ff */
[----:B--2---:R-:W-:Y:S11]  /*1490*/  @!P0 BRA `(.L_x_15) ;  /* 0x0000008000b48947 */ /* 0x004ff60003800000 */
.L_x_65:
[----:B------:R2:W-:Y:S01]  /*14a0*/  UTCQMMA tmem[UR14], gdesc[UR50], tmem[UR22], tmem[UR36], idesc[UR37], UP0 ;  /* 0x00ff24320e0079ea */ /* 0x0005e20008000316 */
[----:B------:R3:W-:Y:S01]  /*14b0*/  UTCQMMA tmem[UR20], gdesc[UR54], tmem[UR21], tmem[UR34], idesc[UR35], UPT ;  /* 0x00ff2236140079ea */ /* 0x0007e2000b800315 */
[----:B------:R4:W-:Y:S01]  /*14c0*/  UTCQMMA tmem[UR18], gdesc[UR52], tmem[UR19], tmem[UR32], idesc[UR33], UPT ;  /* 0x00ff2034120079ea */ /* 0x0009e2000b800313 */
[----:B------:R-:W5:Y:S01]  /*14d0*/  SYNCS.PHASECHK.TRANS64.TRYWAIT P0, [UR4+0xa0], R11 ;  /* 0x0000a00bff0075a7 */ /* 0x000f620008001104 */
[----:B------:R-:W-:Y:S01]  /*14e0*/  UIADD3 UR6, UPT, UPT, UR6, 0x1, URZ ;  /* 0x0000000106067890 */ /* 0x000fe2000fffe0ff */
[----:B-1----:R-:W-:Y:S01]  /*14f0*/  IMAD.MOV.U32 R9, RZ, RZ, 0x58 ;  /* 0x00000058ff097424 */ /* 0x002fe200078e00ff */
[----:B------:R-:W-:Y:S01]  /*1500*/  UIADD3 UR15, UPT, UPT, UR9, 0x50, URZ ;  /* 0x00000050090f7890 */ /* 0x000fe2000fffe0ff */
[----:B------:R-:W-:Y:S01]  /*1510*/  IMAD.MOV.U32 R8, RZ, RZ, 0x100 ;  /* 0x00000100ff087424 */ /* 0x000fe200078e00ff */
[----:B------:R-:W-:Y:S02]  /*1520*/  UISETP.NE.AND UP0, UPT, UR6, 0x8, UPT ;  /* 0x000000080600788c */ /* 0x000fe4000bf05270 */
[----:B------:R-:W-:Y:S02]  /*1530*/  R2UR UR5, R9 ;  /* 0x00000000090572ca */ /* 0x000fe400000e0000 */
[----:B------:R-:W-:Y:S01]  /*1540*/  USEL UR6, UR6, URZ, UP0 ;  /* 0x000000ff06067287 */ /* 0x000fe20008000000 */
[----:B------:R-:W-:Y:S01]  /*1550*/  R2UR UR9, R8 ;  /* 0x00000000080972ca */ /* 0x000fe200000e0000 */
[----:B--2---:R-:W-:Y:S02]  /*1560*/  USEL UR14, URZ, 0x1, UP0 ;  /* 0x00000001ff0e7887 */ /* 0x004fe40008000000 */
[----:B---3--:R-:W-:Y:S02]  /*1570*/  ULEA UR21, UR6, UR4, 0x3 ;  /* 0x0000000406157291 */ /* 0x008fe4000f8e18ff */
[----:B----4-:R-:W-:Y:S02]  /*1580*/  UIADD3 UR18, UPT, UPT, UR50, 0x300, URZ ;  /* 0x0000030032127890 */ /* 0x010fe4000fffe0ff */
[----:B------:R-:W-:Y:S01]  /*1590*/  LOP3.LUT R13, R13, UR14, RZ, 0x3c, !PT ;  /* 0x0000000e0d0d7c12 */ /* 0x000fe2000f8e3cff */
[----:B-----5:R-:W-:Y:S09]  /*15a0*/  @!P0 BRA `(.L_x_16) ;  /* 0x00000080008c8947 */ /* 0x020ff20003800000 */
.L_x_67:
[----:B-1----:R-:W-:Y:S01]  /*15b0*/  SHF.L.U32 R11, R13, 0x1f, RZ ;  /* 0x0000001f0d0b7819 */ /* 0x002fe200000006ff */
[----:B------:R-:W-:Y:S02]  /*15c0*/  UMOV UR19, 0x40004040 ;  /* 0x4000404000137882 */ /* 0x000fe40000000000 */
[----:B------:R1:W-:Y:S01]  /*15d0*/  UTCQMMA tmem[UR5], gdesc[UR18], tmem[UR9], tmem[UR30], idesc[UR31], UPT ;  /* 0x00ff1e12050079ea */ /* 0x0003e2000b800309 */
[----:B------:R1:W-:Y:S01]  /*15e0*/  UTCBAR [UR15], URZ ;  /* 0x000000ff0f0073e9 */ /* 0x0003e200080000ff */
[----:B------:R-:W2:Y:S02]  /*15f0*/  SYNCS.PHASECHK.TRANS64.TRYWAIT P0, [UR21+0x10], R11 ;  /* 0x0000100bff0075a7 */ /* 0x000ea40008001115 */
[----:B-12---:R-:W-:Y:S05]  /*1600*/  @!P0 BRA `(.L_x_17) ;  /* 0x0000008000908947 */ /* 0x006fea0003800000 */
.L_x_69:
[----:B------:R-:W-:Y:S01]  /*1610*/  UIMAD UR5, UR6, 0x6000, UR4 ;  /* 0x00006000060578a4 */ /* 0x000fe2000f8e0204 */
[----:B------:R-:W-:Y:S01]  /*1620*/  R2UR UR20, R7 ;  /* 0x00000000071472ca */ /* 0x000fe200000e0000 */
[----:B------:R-:W-:Y:S01]  /*1630*/  UIADD3 UR21, UPT, UPT, UR21, 0x50, URZ ;  /* 0x0000005015157890 */ /* 0x000fe2000fffe0ff */
[----:B------:R-:W-:Y:S01]  /*1640*/  R2UR UR19, R6 ;  /* 0x00000000061372ca */ /* 0x000fe200000e0000 */
[----:B------:R-:W-:Y:S01]  /*1650*/  UIADD3 UR9, UPT, UPT, UR5, 0x6800, URZ ;  /* 0x0000680005097890 */ /* 0x000fe2000fffe0ff */
[----:B------:R-:W-:Y:S01]  /*1660*/  R2UR UR18, R5 ;  /* 0x00000000051272ca */ /* 0x000fe200000e0000 */
[----:B------:R-:W-:Y:S01]  /*1670*/  UIADD3 UR22, UPT, UPT, UR6, 0x1, URZ ;  /* 0x0000000106167890 */ /* 0x000fe2000fffe0ff */
[----:B------:R-:W-:Y:S01]  /*1680*/  R2UR UR15, R4 ;  /* 0x00000000040f72ca */ /* 0x000fe200000e0000 */
[----:B------:R-:W-:Y:S01]  /*1690*/  USHF.R.U32.HI UR9, URZ, 0x4, UR9 ;  /* 0x00000004ff097899 */ /* 0x000fe20008011609 */
[----:B------:R-:W-:Y:S01]  /*16a0*/  R2UR UR14, R3 ;  /* 0x00000000030e72ca */ /* 0x000fe200000e0000 */
[----:B------:R-:W-:Y:S01]  /*16b0*/  UISETP.NE.AND UP0, UPT, UR22, 0x8, UPT ;  /* 0x000000081600788c */ /* 0x000fe2000bf05270 */
[----:B------:R-:W-:Y:S01]  /*16c0*/  LOP3.LUT R14, R14, 0x1, RZ, 0x3c, !PT ;  /* 0x000000010e0e7812 */ /* 0x000fe200078e3cff */
[----:B------:R-:W-:Y:S02]  /*16d0*/  ULOP3.LUT UR9, UR9, 0x3fc0, URZ, 0xc0, !UPT ;  /* 0x00003fc009097892 */ /* 0x000fe4000f8ec0ff */
[----:B------:R-:W-:Y:S02]  /*16e0*/  UIADD3 UR8, UPT, UPT, UR8, 0x1, URZ ;  /* 0x0000000108087890 */ /* 0x000fe4000fffe0ff */
[----:B------:R-:W-:Y:S02]  /*16f0*/  ULOP3.LUT UR50, UR9, 0x10000, URZ, 0xfc, !UPT ;  /* 0x0001000009327892 */ /* 0x000fe4000f8efcff */
[----:B------:R-:W-:Y:S01]  /*1700*/  USEL UR6, UR22, URZ, UP0 ;  /* 0x000000ff16067287 */ /* 0x000fe20008000000 */
[----:B------:R-:W-:Y:S01]  /*1710*/  R2UR UR9, R2 ;  /* 0x00000000020972ca */ /* 0x000fe200000e0000 */
[----:B------:R-:W-:Y:S02]  /*1720*/  UIADD3 UR60, UPT, UPT, UR50, 0x2, URZ ;  /* 0x00000002323c7890 */ /* 0x000fe4000fffe0ff */
[----:B------:R-:W-:Y:S02]  /*1730*/  UIADD3 UR58, UPT, UPT, UR50, 0x200, URZ ;  /* 0x00000200323a7890 */ /* 0x000fe4000fffe0ff */
[----:B------:R-:W-:Y:S02]  /*1740*/  UIADD3 UR56, UPT, UPT, UR50, 0x202, URZ ;  /* 0x0000020232387890 */ /* 0x000fe4000fffe0ff */
[----:B------:R-:W-:Y:S02]  /*1750*/  UIADD3 UR54, UPT, UPT, UR50, 0x400, URZ ;  /* 0x0000040032367890 */ /* 0x000fe4000fffe0ff */
[----:B------:R-:W-:Y:S01]  /*1760*/  UIADD3 UR52, UPT, UPT, UR50, 0x402, URZ ;  /* 0x0000040232347890 */ /* 0x000fe2000fffe0ff */
[----:B------:R-:W-:Y:S01]  /*1770*/  UMOV UR51, 0x80004020 ;  /* 0x8000402000337882 */ /* 0x000fe20000000000 */
[----:B------:R-:W-:Y:S01]  /*1780*/  UMOV UR61, 0x80004020 ;  /* 0x80004020003d7882 */ /* 0x000fe20000000000 */
[----:B------:R2:W-:Y:S01]  /*1790*/  UTCQMMA gdesc[UR48], gdesc[UR50], tmem[UR20], tmem[UR28], idesc[UR29], !UPT ;  /* 0x00ff1c32300075ea */ /* 0x0005e2000f800314 */
[----:B------:R-:W-:Y:S01]  /*17a0*/  UTCQMMA gdesc[UR46], gdesc[UR60], tmem[UR19], tmem[UR26], idesc[UR27], UPT ;  /* 0x00ff1a3c2e0075ea */ /* 0x000fe2000b800313 */
[----:B------:R-:W-:Y:S01]  /*17b0*/  UMOV UR59, 0x80004020 ;  /* 0x80004020003b7882 */ /* 0x000fe20000000000 */
[----:B------:R-:W-:Y:S01]  /*17c0*/  UMOV UR57, 0x80004020 ;  /* 0x8000402000397882 */ /* 0x000fe20000000000 */
[----:B------:R-:W-:Y:S01]  /*17d0*/  UTCQMMA gdesc[UR44], gdesc[UR58], tmem[UR18], tmem[UR24], idesc[UR25], UPT ;  /* 0x00ff183a2c0075ea */ /* 0x000fe2000b800312 */
[----:B------:R3:W-:Y:S01]  /*17e0*/  UTCQMMA gdesc[UR42], gdesc[UR56], tmem[UR15], tmem[UR16], idesc[UR17], UPT ;  /* 0x00ff10382a0075ea */ /* 0x0007e2000b80030f */
[----:B------:R-:W-:Y:S01]  /*17f0*/  UMOV UR55, 0x80004020 ;  /* 0x8000402000377882 */ /* 0x000fe20000000000 */
[----:B------:R-:W-:Y:S01]  /*1800*/  UMOV UR53, 0x80004020 ;  /* 0x8000402000357882 */ /* 0x000fe20000000000 */
[----:B------:R4:W-:Y:S01]  /*1810*/  UTCQMMA gdesc[UR40], gdesc[UR54], tmem[UR14], tmem[UR12], idesc[UR13], UPT ;  /* 0x00ff0c36280075ea */ /* 0x0009e2000b80030e */
[----:B------:R4:W-:Y:S01]  /*1820*/  UTCQMMA gdesc[UR38], gdesc[UR52], tmem[UR9], tmem[UR10], idesc[UR11], UPT ;  /* 0x00ff0a34260075ea */ /* 0x0009e2000b800309 */
[----:B------:R4:W-:Y:S01]  /*1830*/  UTCBAR [UR7], URZ ;  /* 0x000000ff070073e9 */ /* 0x0009e200080000ff */
[----:B------:R4:W-:Y:S01]  /*1840*/  UTCBAR [UR21], URZ ;  /* 0x000000ff150073e9 */ /* 0x0009e200080000ff */
[----:B--2---:R-:W-:Y:S02]  /*1850*/  USEL UR20, URZ, 0x1, UP0 ;  /* 0x00000001ff147887 */ /* 0x004fe40008000000 */
[----:B------:R-:W-:Y:S01]  /*1860*/  UISETP.NE.AND UP0, UPT, UR8, URZ, UPT ;  /* 0x000000ff0800728c */ /* 0x000fe2000bf05270 */
[----:B---3--:R-:W-:Y:S03]  /*1870*/  UMOV UR15, 0x1 ;  /* 0x00000001000f7882 */ /* 0x008fe60000000000 */
[----:B------:R-:W-:Y:S05]  /*1880*/  LOP3.LUT R13, R13, UR20, RZ, 0x3c, !PT ;  /* 0x000000140d0d7c12 */ /* 0x000fea000f8e3cff */
[----:B------:R-:W-:Y:S05]  /*1890*/  BRA.U UP0, `(.L_x_18) ;  /* 0xfffffff900887547 */ /* 0x000fea000b83ffff */
.L_x_13:
[----:B---3--:R-:W-:Y:S01]  /*18a0*/  UIADD3 UR5, UPT, UPT, UR4, 0x8, URZ ;  /* 0x0000000804057890 */ /* 0x008fe2000fffe0ff */
[----:B------:R-:W-:Y:S01]  /*18b0*/  SHF.L.U32 R6, R13, 0x1f, RZ ;  /* 0x0000001f0d067819 */ /* 0x000fe200000006ff */
[----:B----4-:R-:W-:Y:S01]  /*18c0*/  ULEA UR7, UR6, UR4, 0x3 ;  /* 0x0000000406077291 */ /* 0x010fe2000f8e18ff */
[----:B------:R-:W-:-:S06]  /*18d0*/  SHF.L.U32 R4, R14, 0x1f, RZ ;  /* 0x0000001f0e047819 */ /* 0x000fcc00000006ff */
[----:B------:R2:W-:Y:S02]  /*18e0*/  UTCBAR [UR5], URZ ;  /* 0x000000ff050073e9 */ /* 0x0005e400080000ff */
[----:B------:R-:W3:Y:S02]  /*18f0*/  SYNCS.PHASECHK.TRANS64.TRYWAIT P0, [UR7+0x10], R6 ;  /* 0x00001006ff0075a7 */ /* 0x000ee40008001107 */
[----:B--23--:R-:W-:Y:S05]  /*1900*/  @!P0 BRA `(.L_x_19) ;  /* 0x0000007c00ec8947 */ /* 0x00cfea0003800000 */
.L_x_71:
[----:B------:R-:W3:Y:S01]  /*1910*/  SYNCS.PHASECHK.TRANS64.TRYWAIT P0, [UR4+0x98], R4 ;  /* 0x00009804ff0075a7 */ /* 0x000ee20008001104 */
[----:B------:R-:W-:Y:S01]  /*1920*/  IMAD.MOV.U32 R3, RZ, RZ, 0x40 ;  /* 0x00000040ff037424 */ /* 0x000fe200078e00ff */
[----:B------:R-:W-:Y:S01]  /*1930*/  UIMAD UR24, UR6, 0x6000, UR4 ;  /* 0x00006000061878a4 */ /* 0x000fe2000f8e0204 */
[----:B--2---:R-:W-:Y:S01]  /*1940*/  IMAD.MOV.U32 R2, RZ, RZ, 0x100 ;  /* 0x00000100ff027424 */ /* 0x004fe200078e00ff */
[----:B------:R-:W-:Y:S01]  /*1950*/  UMOV UR13, 0x400 ;  /* 0x00000400000d7882 */ /* 0x000fe20000000000 */
[----:B------:R-:W-:Y:S01]  /*1960*/  UISETP.NE.U32.AND UP0, UPT, UR15, URZ, UPT ;  /* 0x000000ff0f00728c */ /* 0x000fe2000bf05070 */
[----:B------:R-:W-:Y:S01]  /*1970*/  R2UR UR9, R3 ;  /* 0x00000000030972ca */ /* 0x000fe200000e0000 */
[----:B------:R-:W-:Y:S01]  /*1980*/  UIADD3 UR24, UPT, UPT, UR24, 0x6800, URZ ;  /* 0x0000680018187890 */ /* 0x000fe2000fffe0ff */
[----:B------:R-:W-:Y:S01]  /*1990*/  IMAD.MOV.U32 R3, RZ, RZ, 0x48 ;  /* 0x00000048ff037424 */ /* 0x000fe200078e00ff */
[C---:B------:R-:W-:Y:S01]  /*19a0*/  R2UR UR10, R2.reuse ;  /* 0x00000000020a72ca */ /* 0x040fe200000e0000 */
[----:B------:R-:W-:Y:S01]  /*19b0*/  UMOV UR18, 0x0 ;  /* 0x0000000000127882 */ /* 0x000fe20000000000 */
[----:B------:R-:W-:Y:S01]  /*19c0*/  USHF.R.U32.HI UR24, URZ, 0x4, UR24 ;  /* 0x00000004ff187899 */ /* 0x000fe20008011618 */
[C---:B------:R-:W-:Y:S01]  /*19d0*/  R2UR UR8, R2.reuse ;  /* 0x00000000020872ca */ /* 0x040fe200000e0000 */
[----:B------:R-:W-:Y:S01]  /*19e0*/  UMOV UR19, 0x8210010 ;  /* 0x0821001000137882 */ /* 0x000fe20000000000 */
[----:B------:R-:W-:Y:S01]  /*19f0*/  R2UR UR6, R3 ;  /* 0x00000000030672ca */ /* 0x000fe200000e0000 */
[----:B------:R-:W-:Y:S01]  /*1a00*/  IMAD.MOV.U32 R3, RZ, RZ, 0x50 ;  /* 0x00000050ff037424 */ /* 0x000fe200078e00ff */
[----:B------:R-:W2:Y:S01]  /*1a10*/  S2UR UR5, SR_CgaCtaId ;  /* 0x00000000000579c3 */ /* 0x000ea20000008800 */
[----:B------:R-:W-:Y:S01]  /*1a20*/  ULOP3.LUT UR24, UR24, 0x3fc0, URZ, 0xc0, !UPT ;  /* 0x00003fc018187892 */ /* 0x000fe2000f8ec0ff */
[----:B------:R-:W-:Y:S01]  /*1a30*/  R2UR UR12, R2 ;  /* 0x00000000020c72ca */ /* 0x000fe200000e0000 */
[----:B------:R-:W-:Y:S01]  /*1a40*/  UMOV UR16, 0x0 ;  /* 0x0000000000107882 */ /* 0x000fe20000000000 */
[----:B------:R-:W-:Y:S01]  /*1a50*/  R2UR UR11, R3 ;  /* 0x00000000030b72ca */ /* 0x000fe200000e0000 */
[----:B------:R-:W-:-:S02]  /*1a60*/  UIADD3 UR22, UPT, UPT, UR24, 0x100, URZ ;  /* 0x0000010018167890 */ /* 0x000fc4000fffe0ff */
[----:B------:R-:W-:Y:S01]  /*1a70*/  UIADD3 UR20, UPT, UPT, UR24, 0x200, URZ ;  /* 0x0000020018147890 */ /* 0x000fe2000fffe0ff */
[----:B------:R-:W-:Y:S01]  /*1a80*/  UMOV UR17, 0x8210010 ;  /* 0x0821001000117882 */ /* 0x000fe20000000000 */
[----:B------:R-:W-:Y:S01]  /*1a90*/  UMOV UR14, 0x0 ;  /* 0x00000000000e7882 */ /* 0x000fe20000000000 */
[----:B------:R-:W-:Y:S01]  /*1aa0*/  UMOV UR15, 0x8210010 ;  /* 0x08210010000f7882 */ /* 0x000fe20000000000 */
[----:B------:R-:W-:Y:S01]  /*1ab0*/  UMOV UR25, 0x40004040 ;  /* 0x4000404000197882 */ /* 0x000fe20000000000 */
[----:B------:R-:W-:Y:S01]  /*1ac0*/  UMOV UR23, 0x40004040 ;  /* 0x4000404000177882 */ /* 0x000fe20000000000 */
[----:B------:R-:W-:Y:S01]  /*1ad0*/  UMOV UR21, 0x40004040 ;  /* 0x4000404000157882 */ /* 0x000fe20000000000 */
[----:B--2---:R-:W-:Y:S01]  /*1ae0*/  ULEA UR13, UR5, UR13, 0x18 ;  /* 0x0000000d050d7291 */ /* 0x004fe2000f8ec0ff */
[----:B---3--:R-:W-:Y:S11]  /*1af0*/  @!P0 BRA `(.L_x_20) ;  /* 0x0000007c008c8947 */ /* 0x008ff60003800000 */
.L_x_73:
[----:B------:R3:W-:Y:S01]  /*1b00*/  UTCQMMA tmem[UR9], gdesc[UR24], tmem[UR10], tmem[UR18], idesc[UR19], UP0 ;  /* 0x00ff1218090079ea */ /* 0x0007e2000800030a */
[----:B------:R3:W-:Y:S01]  /*1b10*/  UTCQMMA tmem[UR6], gdesc[UR22], tmem[UR8], tmem[UR16], idesc[UR17], UPT ;  /* 0x00ff1016060079ea */ /* 0x0007e2000b800308 */
[----:B------:R3:W-:Y:S01]  /*1b20*/  UTCQMMA tmem[UR11], gdesc[UR20], tmem[UR12], tmem[UR14], idesc[UR15], UPT ;  /* 0x00ff0e140b0079ea */ /* 0x0007e2000b80030c */
[----:B------:R-:W4:Y:S01]  /*1b30*/  SYNCS.PHASECHK.TRANS64.TRYWAIT P0, [UR13+0xa0], R4 ;  /* 0x0000a004ff0075a7 */ /* 0x000f22000800110d */
[----:B--2---:R-:W-:Y:S01]  /*1b40*/  IMAD.MOV.U32 R3, RZ, RZ, 0x58 ;  /* 0x00000058ff037424 */ /* 0x004fe200078e00ff */
[----:B------:R-:W-:Y:S01]  /*1b50*/  UIADD3 UR7, UPT, UPT, UR7, 0x50, URZ ;  /* 0x0000005007077890 */ /* 0x000fe2000fffe0ff */
[----:B------:R-:W-:Y:S01]  /*1b60*/  IMAD.MOV.U32 R2, RZ, RZ, 0x100 ;  /* 0x00000100ff027424 */ /* 0x000fe200078e00ff */
[----:B------:R-:W-:Y:S02]  /*1b70*/  UIADD3 UR27, UPT, UPT, UR13, 0xb0, URZ ;  /* 0x000000b00d1b7890 */ /* 0x000fe4000fffe0ff */
[----:B------:R-:W-:Y:S01]  /*1b80*/  R2UR UR4, R3 ;  /* 0x00000000030472ca */ /* 0x000fe200000e0000 */
[----:B------:R-:W-:Y:S01]  /*1b90*/  UIADD3 UR28, UPT, UPT, UR24, 0x300, URZ ;  /* 0x00000300181c7890 */ /* 0x000fe2000fffe0ff */
[----:B------:R-:W-:Y:S01]  /*1ba0*/  R2UR UR26, R2 ;  /* 0x00000000021a72ca */ /* 0x000fe200000e0000 */
[----:B---34-:R-:W-:-:S14]  /*1bb0*/  @!P0 BRA `(.L_x_21) ;  /* 0x0000007c00788947 */ /* 0x018fdc0003800000 */
.L_x_75:
[----:B------:R-:W-:Y:S01]  /*1bc0*/  ELECT P0, URZ, PT ;  /* 0x0000000000ff782f */ /* 0x000fe20003800000 */
[----:B--2---:R-:W-:Y:S01]  /*1bd0*/  IMAD.MOV.U32 R2, RZ, RZ, 0x1 ;  /* 0x00000001ff027424 */ /* 0x004fe200078e00ff */
[----:B------:R-:W-:Y:S01]  /*1be0*/  UMOV UR8, 0x0 ;  /* 0x0000000000087882 */ /* 0x000fe20000000000 */
[----:B------:R-:W-:Y:S01]  /*1bf0*/  UMOV UR9, 0x8210010 ;  /* 0x0821001000097882 */ /* 0x000fe20000000000 */
[----:B------:R-:W-:Y:S01]  /*1c00*/  UMOV UR29, 0x40004040 ;  /* 0x40004040001d7882 */ /* 0x000fe20000000000 */
[----:B------:R-:W-:Y:S01]  /*1c10*/  LOP3.LUT R5, R15, 0xffff, RZ, 0xc0, !PT ;  /* 0x0000ffff0f057812 */ /* 0x000fe200078ec0ff */
[----:B------:R2:W-:Y:S01]  /*1c20*/  UTCQMMA tmem[UR4], gdesc[UR28], tmem[UR26], tmem[UR8], idesc[UR9], UPT ;  /* 0x00ff081c040079ea */ /* 0x0005e2000b80031a */
[----:B------:R2:W-:Y:S01]  /*1c30*/  UTCBAR [UR27], URZ ;  /* 0x000000ff1b0073e9 */ /* 0x0005e200080000ff */
[----:B------:R2:W-:Y:S01]  /*1c40*/  UTCBAR [UR7], URZ ;  /* 0x000000ff070073e9 */ /* 0x0005e200080000ff */
[----:B------:R-:W-:Y:S01]  /*1c50*/  UMOV UR6, 0x40 ;  /* 0x0000004000067882 */ /* 0x000fe20000000000 */
[----:B------:R-:W-:Y:S01]  /*1c60*/  SHF.R.U32.HI R5, RZ, 0x5, R5 ;  /* 0x00000005ff057819 */ /* 0x000fe20000011605 */
[----:B------:R-:W-:Y:S01]  /*1c70*/  ULEA UR6, UR5, UR6, 0x18 ;  /* 0x0000000605067291 */ /* 0x000fe2000f8ec0ff */
[----:B------:R-:W-:Y:S01]  /*1c80*/  IMAD.MOV.U32 R4, RZ, RZ, 0xffff ;  /* 0x0000ffffff047424 */ /* 0x000fe200078e00ff */
[----:B------:R-:W-:Y:S01]  /*1c90*/  @P0 PRMT R7, R2, 0x7610, R7 ;  /* 0x0000761002070816 */ /* 0x000fe20000000007 */
[----:B------:R-:W-:Y:S01]  /*1ca0*/  IMAD.MOV.U32 R3, RZ, RZ, 0x1 ;  /* 0x00000001ff037424 */ /* 0x000fe200078e00ff */
[----:B------:R-:W-:Y:S01]  /*1cb0*/  UVIRTCOUNT.DEALLOC.SMPOOL 0x80 ;  /* 0x000000800000784c */ /* 0x000fe20000000000 */
[----:B------:R-:W-:Y:S01]  /*1cc0*/  VIADD R6, R5, 0x10 ;  /* 0x0000001005067836 */ /* 0x000fe20000000000 */
[----:B------:R-:W-:-:S04]  /*1cd0*/  SHF.L.U32 R5, R4, R5, RZ ;  /* 0x0000000504057219 */ /* 0x000fc800000006ff */
[----:B------:R-:W-:Y:S01]  /*1ce0*/  SHF.L.U32 R6, R3, R6, RZ ;  /* 0x0000000603067219 */ /* 0x000fe200000006ff */
[----:B------:R-:W-:Y:S03]  /*1cf0*/  @P0 STS.U8 [UR6], R7 ;  /* 0x00000007ff000988 */ /* 0x000fe60008000006 */
[----:B------:R-:W-:Y:S01]  /*1d00*/  LOP3.LUT R5, R6, R5, RZ, 0xfc, !PT ;  /* 0x0000000506057212 */ /* 0x000fe200078efcff */
[----:B------:R-:W-:Y:S03]  /*1d10*/  BAR.SYNC.DEFER_BLOCKING 0x2, 0x120 ;  /* 0x0084800000007b1d */ /* 0x000fe60000010000 */
[----:B------:R-:W-:-:S03]  /*1d20*/  LOP3.LUT R4, R5, 0xffff, RZ, 0xc0, !PT ;  /* 0x0000ffff05047812 */ /* 0x000fc600078ec0ff */
[----:B------:R-:W-:Y:S01]  /*1d30*/  NOP ;  /* 0x0000000000007918 */ /* 0x000fe20000000000 */
[----:B------:R-:W-:Y:S02]  /*1d40*/  UMOV UR6, 0x50 ;  /* 0x0000005000067882 */ /* 0x000fe40000000000 */
[----:B------:R-:W-:-:S09]  /*1d50*/  ULEA UR5, UR5, UR6, 0x18 ;  /* 0x0000000605057291 */ /* 0x000fd2000f8ec0ff */
[----:B------:R-:W3:Y:S02]  /*1d60*/  LDS R2, [UR5] ;  /* 0x00000005ff027984 */ /* 0x000ee40008000800 */
[----:B---3--:R-:W-:-:S04]  /*1d70*/  LOP3.LUT R3, R5, 0xffff, R2, 0x80, !PT ;  /* 0x0000ffff05037812 */ /* 0x008fc800078e8002 */
[----:B------:R-:W-:-:S13]  /*1d80*/  ISETP.NE.AND P0, PT, R3, R4, PT ;  /* 0x000000040300720c */ /* 0x000fda0003f05270 */
[----:B--2---:R-:W-:Y:S05]  /*1d90*/  @P0 BRA `(.L_x_22) ;  /* 0x0000000000500947 */ /* 0x004fea0003800000 */
[----:B------:R-:W-:Y:S02]  /*1da0*/  SHF.R.U32.HI R2, RZ, 0x10, R2 ;  /* 0x00000010ff027819 */ /* 0x000fe40000011602 */
[----:B------:R-:W-:-:S04]  /*1db0*/  SHF.R.U32.HI R3, RZ, 0x10, R5 ;  /* 0x00000010ff037819 */ /* 0x000fc80000011605 */
[----:B------:R-:W-:-:S04]  /*1dc0*/  LOP3.LUT R2, R2, R3, RZ, 0xc0, !PT ;  /* 0x0000000302027212 */ /* 0x000fc800078ec0ff */
[----:B------:R-:W-:-:S13]  /*1dd0*/  ISETP.NE.AND P0, PT, R2, R3, PT ;  /* 0x000000030200720c */ /* 0x000fda0003f05270 */
[----:B------:R-:W-:Y:S05]  /*1de0*/  @P0 BRA `(.L_x_23) ;  /* 0x0000000000300947 */ /* 0x000fea0003800000 */
[----:B------:R-:W-:Y:S01]  /*1df0*/  R2UR UR7, R5 ;  /* 0x00000000050772ca */ /* 0x000fe200000e0000 */
[----:B------:R-:W2:Y:S01]  /*1e00*/  S2R R3, SR_LANEID ;  /* 0x0000000000037919 */ /* 0x000ea20000000000 */
[----:B------:R-:W-:Y:S02]  /*1e10*/  VOTEU.ANY UR6, UPT, PT ;  /* 0x0000000000067886 */ /* 0x000fe400038e0100 */
[----:B------:R-:W-:-:S09]  /*1e20*/  UFLO.U32 UR6, UR6 ;  /* 0x00000006000672bd */ /* 0x000fd200080e0000 */
[----:B------:R-:W-:-:S06]  /*1e30*/  ULOP3.LUT UR7, URZ, UR7, URZ, 0x33, !UPT ;  /* 0x00000007ff077292 */ /* 0x000fcc000f8e33ff */
[----:B------:R-:W-:-:S04]  /*1e40*/  IMAD.U32 R2, RZ, RZ, UR7 ;  /* 0x00000007ff027e24 */ /* 0x000fc8000f8e00ff */
[----:B------:R-:W3:Y:S02]  /*1e50*/  REDUX UR4, R2 ;  /* 0x00000000020473c4 */ /* 0x000ee40000000000 */
[----:B------:R4:W-:Y:S01]  /*1e60*/  UTCATOMSWS.AND URZ, UR7 ;  /* 0x0000000700ff79e3 */ /* 0x0009e20008000000 */
[----:B--2---:R-:W-:Y:S01]  /*1e70*/  ISETP.EQ.U32.AND P0, PT, R3, UR6, PT ;  /* 0x0000000603007c0c */ /* 0x004fe2000bf02070 */
[----:B---3--:R-:W-:-:S12]  /*1e80*/  IMAD.U32 R3, RZ, RZ, UR4 ;  /* 0x00000004ff037e24 */ /* 0x008fd8000f8e00ff */
[----:B------:R4:W-:Y:S01]  /*1e90*/  @P0 ATOMS.AND RZ, [UR5], R3 ;  /* 0x00000003ffff098c */ /* 0x0009e2000a800005 */
[----:B------:R-:W-:Y:S05]  /*1ea0*/  BRA `(.L_x_24) ;  /* 0x0000000000147947 */ /* 0x000fea0003800000 */
.L_x_23:
[----:B------:R-:W-:Y:S02]  /*1eb0*/  MOV R2, 0x1ed0 ;  /* 0x00001ed000027802 */ /* 0x000fe40000000f00 */
[----:B-1----:R-:W-:Y:S05]  /*1ec0*/  CALL.REL.NOINC `($__internal_0_$__cuda_sm10x_tcgen05_guardrail_trap_col_being_dealloced_not_returned_by_alloc) ;  /* 0x0000008400107944 */ /* 0x002fea0003c00000 */
[----:B------:R-:W-:Y:S05]  /*1ed0*/  BRA `(.L_x_24) ;  /* 0x0000000000087947 */ /* 0x000fea0003800000 */
.L_x_22:
[----:B------:R-:W-:Y:S02]  /*1ee0*/  MOV R2, 0x1f00 ;  /* 0x00001f0000027802 */ /* 0x000fe40000000f00 */
[----:B-1----:R-:W-:Y:S05]  /*1ef0*/  CALL.REL.NOINC `($__internal_2_$__cuda_sm10x_tcgen05_guardrail_trap_unallocated_columns_being_dealloced) ;  /* 0x00000084001c7944 */ /* 0x002fea0003c00000 */
.L_x_24:
[----:B------:R-:W-:Y:S01]  /*1f00*/  NOP ;  /* 0x0000000000007918 */ /* 0x000fe20000000000 */
[----:B------:R-:W-:Y:S05]  /*1f10*/  BRA `(.L_x_6) ;  /* 0x0000001400c87947 */ /* 0x000fea0003800000 */
.L_x_4:
[----:B------:R-:W-:-:S13]  /*1f20*/  ISETP.NE.AND P0, PT, R0, 0xe, PT ;  /* 0x0000000e0000780c */ /* 0x000fda0003f05270 */
[----:B------:R-:W-:Y:S05]  /*1f30*/  @!P0 BRA `(.L_x_25) ;  /* 0x0000000000148947 */ /* 0x000fea0003800000 */
[----:B------:R-:W-:-:S13]  /*1f40*/  ISETP.NE.AND P0, PT, R0, 0xf, PT ;  /* 0x0000000f0000780c */ /* 0x000fda0003f05270 */
[----:B------:R-:W-:Y:S05]  /*1f50*/  @P0 BRA `(.L_x_6) ;  /* 0x0000001400b80947 */ /* 0x000fea0003800000 */
[----:B------:R-:W-:-:S08]  /*1f60*/  NOP ;  /* 0x0000000000007918 */ /* 0x000fd00000000000 */
[----:B------:R-:W1:-:S00]  /*1f70*/  USETMAXREG.DEALLOC.CTAPOOL 0x30 ;  /* 0x00000030000079c8 */ /* 0x000e4000080e0500 */
[----:B-1----:R-:W-:Y:S05]  /*1f80*/  BRA `(.L_x_3) ;  /* 0x0000005c00c87947 */ /* 0x002fea0003800000 */
.L_x_25:
[----:B------:R-:W-:-:S08]  /*1f90*/  NOP ;  /* 0x0000000000007918 */ /* 0x000fd00000000000 */
[----:B------:R-:W1:-:S00]  /*1fa0*/  USETMAXREG.DEALLOC.CTAPOOL 0x30 ;  /* 0x00000030000079c8 */ /* 0x000e4000080e0500 */
[----:B------:R-:W2:Y:S01]  /*1fb0*/  S2UR UR9, SR_CgaCtaId ;  /* 0x00000000000979c3 */ /* 0x000ea20000008800 */
[----:B------:R-:W-:Y:S01]  /*1fc0*/  UMOV UR4, 0x400 ;  /* 0x0000040000047882 */ /* 0x000fe20000000000 */
[----:B-1----:R-:W-:Y:S01]  /*1fd0*/  HFMA2 R3, -RZ, RZ, -0.0 , 0 ;  /* 0x80000000ff037431 */ /* 0x002fe200000001ff */
[----:B------:R-:W1:Y:S01]  /*1fe0*/  LDCU UR5, c[0x0][0x38c] ;  /* 0x00007180ff0577ac */ /* 0x000e620008000800 */
[----:B------:R-:W3:Y:S01]  /*1ff0*/  LDCU.64 UR22, c[0x0][0x348] ;  /* 0x00006900ff1677ac */ /* 0x000ee20008000a00 */
[----:B------:R-:W4:Y:S01]  /*2000*/  LDCU.64 UR12, c[0x0][0x348] ;  /* 0x00006900ff0c77ac */ /* 0x000f220008000a00 */
[----:B------:R-:W5:Y:S01]  /*2010*/  LDCU.64 UR16, c[0x0][0x348] ;  /* 0x00006900ff1077ac */ /* 0x000f620008000a00 */
[----:B------:R-:W-:Y:S02]  /*2020*/  USHF.L.U32 UR11, UR10, 0x7, URZ ;  /* 0x000000070a0b7899 */ /* 0x000fe400080006ff */
[----:B-1----:R-:W-:Y:S01]  /*2030*/  UIADD3 UR7, UPT, UPT, -UR5, URZ, URZ ;  /* 0x000000ff05077290 */ /* 0x002fe2000fffe1ff */
[----:B------:R-:W-:Y:S01]  /*2040*/  UMOV UR18, URZ ;  /* 0x000000ff00127c82 */ /* 0x000fe20008000000 */
[----:B--2---:R-:W-:-:S02]  /*2050*/  ULEA UR9, UR9, UR4, 0x18 ;  /* 0x0000000409097291 */ /* 0x004fc4000f8ec0ff */
[----:B------:R-:W-:Y:S02]  /*2060*/  UIADD3 UR4, UPT, UPT, UR5, -0x1, URZ ;  /* 0xffffffff05047890 */ /* 0x000fe4000fffe0ff */
[----:B------:R-:W-:Y:S02]  /*2070*/  USHF.R.S32.HI UR7, URZ, 0x1f, UR7 ;  /* 0x0000001fff077899 */ /* 0x000fe40008011407 */
[----:B------:R-:W-:Y:S02]  /*2080*/  USHF.R.S32.HI UR14, URZ, 0x1f, UR4 ;  /* 0x0000001fff0e7899 */ /* 0x000fe40008011404 */
[----:B------:R-:W-:Y:S01]  /*2090*/  ULEA.HI UR7, UR7, -UR5, URZ, 0x7 ;  /* 0x8000000507077291 */ /* 0x000fe2000f8f38ff */
[----:B------:R-:W1:Y:S01]  /*20a0*/  SYNCS.PHASECHK.TRANS64.TRYWAIT P0, [UR9+0x50], R3 ;  /* 0x00005003ff0075a7 */ /* 0x000e620008001109 */
[----:B------:R-:W-:Y:S02]  /*20b0*/  ULEA.HI UR14, UR14, UR4, URZ, 0x7 ;  /* 0x000000040e0e7291 */ /* 0x000fe4000f8f38ff */
[----:B------:R-:W-:-:S02]  /*20c0*/  USHF.R.S32.HI UR7, URZ, 0x7, UR7 ;  /* 0x00000007ff077899 */ /* 0x000fc40008011407 */
[----:B---3--:R-:W-:Y:S02]  /*20d0*/  UIADD3 UR8, UP2, UPT, UR22, 0x100, URZ ;  /* 0x0000010016087890 */ /* 0x008fe4000ff5e0ff */
[----:B----4-:R-:W-:Y:S02]  /*20e0*/  UIADD3 UR6, UP1, UPT, UR12, 0x100, URZ ;  /* 0x000001000c067890 */ /* 0x010fe4000ff3e0ff */
[----:B-----5:R-:W-:Y:S02]  /*20f0*/  UIADD3 UR4, UP0, UPT, UR16, 0x100, URZ ;  /* 0x0000010010047890 */ /* 0x020fe4000ff1e0ff */
[----:B------:R-:W-:Y:S02]  /*2100*/  ULEA.HI.SX32 UR14, UR14, 0x1, 0x19 ;  /* 0x000000010e0e7891 */ /* 0x000fe4000f8fcaff */
[----:B------:R-:W-:Y:S02]  /*2110*/  UIADD3 UR7, UPT, UPT, -UR7, URZ, URZ ;  /* 0x000000ff07077290 */ /* 0x000fe4000fffe1ff */
[----:B------:R-:W-:Y:S01]  /*2120*/  UISETP.GT.AND UP3, UPT, UR5, URZ, UPT ;  /* 0x000000ff0500728c */ /* 0x000fe2000bf64270 */
[----:B------:R-:W-:Y:S01]  /*2130*/  UMOV UR20, UR76 ;  /* 0x0000004c00147c82 */ /* 0x000fe20008000000 */
[----:B------:R-:W-:Y:S01]  /*2140*/  UMOV UR21, UR77 ;  /* 0x0000004d00157c82 */ /* 0x000fe20008000000 */
[----:B------:R-:W-:Y:S01]  /*2150*/  UMOV UR26, 0x40 ;  /* 0x00000040001a7882 */ /* 0x000fe20000000000 */
[----:B------:R-:W-:Y:S01]  /*2160*/  UMOV UR28, UR76 ;  /* 0x0000004c001c7c82 */ /* 0x000fe20008000000 */
[----:B------:R-:W-:Y:S01]  /*2170*/  UMOV UR29, UR77 ;  /* 0x0000004d001d7c82 */ /* 0x000fe20008000000 */
[----:B-1----:R-:W-:Y:S05]  /*2180*/  @!P0 BRA `(.L_x_26) ;  /* 0x0000007800208947 */ /* 0x002fea0003800000 */
.L_x_77:
[----:B------:R-:W-:Y:S01]  /*2190*/  ELECT P0, URZ, PT ;  /* 0x0000000000ff782f */ /* 0x000fe20003800000 */
[----:B------:R-:W-:Y:S01]  /*21a0*/  @!UP3 UMOV UR14, UR7 ;  /* 0x00000007000ebc82 */ /* 0x000fe20008000000 */
[----:B------:R-:W-:Y:S02]  /*21b0*/  UIADD3.X UR5, UPT, UPT, URZ, UR17, URZ, UP0, !UPT ;  /* 0x00000011ff057290 */ /* 0x000fe400087fe4ff */
[----:B------:R-:W-:Y:S02]  /*21c0*/  UIADD3 UR7, UPT, UPT, UR14, -0x1, URZ ;  /* 0xffffffff0e077890 */ /* 0x000fe4000fffe0ff */
[----:B------:R-:W-:Y:S02]  /*21d0*/  UIADD3.X UR23, UPT, UPT, URZ, UR23, URZ, UP2, !UPT ;  /* 0x00000017ff177290 */ /* 0x000fe400097fe4ff */
[----:B------:R-:W-:Y:S02]  /*21e0*/  UIADD3 UR16, UPT, UPT, UR9, 0x6800, URZ ;  /* 0x0000680009107890 */ /* 0x000fe4000fffe0ff */
[----:B------:R-:W-:-:S02]  /*21f0*/  UIADD3 UR17, UPT, UPT, UR9, 0x10, URZ ;  /* 0x0000001009117890 */ /* 0x000fc4000fffe0ff */
[----:B------:R-:W-:Y:S01]  /*2200*/  USHF.L.U32 UR19, UR7, 0x7, URZ ;  /* 0x0000000707137899 */ /* 0x000fe200080006ff */
[----:B-1----:R-:W-:Y:S01]  /*2210*/  @P0 MOV R2, 0x6000 ;  /* 0x0000600000020802 */ /* 0x002fe20000000f00 */
[----:B------:R-:W-:Y:S02]  /*2220*/  UIADD3.X UR13, UPT, UPT, URZ, UR13, URZ, UP1, !UPT ;  /* 0x0000000dff0d7290 */ /* 0x000fe40008ffe4ff */
[----:B------:R-:W-:Y:S01]  /*2230*/  UIADD3 UR24, UPT, UPT, UR9, 0x8800, URZ ;  /* 0x0000880009187890 */ /* 0x000fe2000fffe0ff */
[----:B------:R1:W-:Y:S01]  /*2240*/  @P0 SYNCS.ARRIVE.TRANS64 RZ, [UR9+0x10], R2 ;  /* 0x00001002ffff09a7 */ /* 0x0003e20008000009 */
[----:B------:R-:W-:Y:S02]  /*2250*/  UIADD3 UR25, UPT, UPT, UR9, 0x10, URZ ;  /* 0x0000001009197890 */ /* 0x000fe4000fffe0ff */
[----:B------:R-:W-:Y:S02]  /*2260*/  UIADD3 UR72, UPT, UPT, UR9, 0xa800, URZ ;  /* 0x0000a80009487890 */ /* 0x000fe4000fffe0ff */
[----:B------:R-:W-:Y:S01]  /*2270*/  UIADD3 UR73, UPT, UPT, UR9, 0x10, URZ ;  /* 0x0000001009497890 */ /* 0x000fe2000fffe0ff */
[----:B------:R-:W-:Y:S01]  /*2280*/  UMOV UR22, UR8 ;  /* 0x0000000800167c82 */ /* 0x000fe20008000000 */
[----:B------:R-:W-:Y:S01]  /*2290*/  UMOV UR12, UR6 ;  /* 0x00000006000c7c82 */ /* 0x000fe20008000000 */
[----:B------:R-:W-:Y:S01]  /*22a0*/  UMOV UR27, UR19 ;  /* 0x00000013001b7c82 */ /* 0x000fe20008000000 */
[----:B------:R2:W-:Y:S01]  /*22b0*/  UTMALDG.4D [UR16], [UR22], desc[URZ] ;  /* 0x0000ff10160075b4 */ /* 0x0005e20008019000 */
[----:B------:R-:W-:Y:S01]  /*22c0*/  UMOV UR74, 0x80 ;  /* 0x00000080004a7882 */ /* 0x000fe20000000000 */
[----:B------:R-:W-:Y:S01]  /*22d0*/  UMOV UR75, UR19 ;  /* 0x00000013004b7c82 */ /* 0x000fe20008000000 */
[----:B------:R-:W3:Y:S01]  /*22e0*/  LDCU.64 UR32, c[0x0][0x348] ;  /* 0x00006900ff2077ac */ /* 0x000ee20008000a00 */
[----:B------:R-:W4:Y:S01]  /*22f0*/  LDCU.64 UR30, c[0x0][0x348] ;  /* 0x00006900ff1e77ac */ /* 0x000f220008000a00 */
[----:B------:R5:W-:Y:S01]  /*2300*/  UTMALDG.4D [UR24], [UR12], desc[URZ] ;  /* 0x0000ff180c0075b4 */ /* 0x000be20008019000 */
[----:B------:R-:W-:Y:S01]  /*2310*/  UMOV UR10, URZ ;  /* 0x000000ff000a7c82 */ /* 0x000fe20008000000 */
[----:B------:R1:W-:Y:S01]  /*2320*/  UTMALDG.4D [UR72], [UR4], desc[URZ] ;  /* 0x0000ff48040075b4 */ /* 0x0003e20008019000 */
[----:B------:R-:W1:Y:S01]  /*2330*/  SYNCS.PHASECHK.TRANS64.TRYWAIT P0, [UR9+0x8], R3 ;  /* 0x00000803ff0075a7 */ /* 0x000e620008001109 */
[----:B--2---:R-:W2:Y:S01]  /*2340*/  LDCU.64 UR22, c[0x0][0x348] ;  /* 0x00006900ff1677ac */ /* 0x004ea20008000a00 */
[----:B-----5:R-:W-:Y:S01]  /*2350*/  UMOV UR12, UR76 ;  /* 0x0000004c000c7c82 */ /* 0x020fe20008000000 */
[----:B-1234-:R-:W-:Y:S05]  /*2360*/  @!P0 BRA `(.L_x_27) ;  /* 0x0000007400c88947 */ /* 0x01efea0003800000 */
.L_x_79:
[----:B------:R-:W-:Y:S01]  /*2370*/  ELECT P0, URZ, PT ;  /* 0x0000000000ff782f */ /* 0x000fe20003800000 */
[----:B------:R-:W-:Y:S02]  /*2380*/  UIADD3 UR20, UP2, UPT, UR32, 0x80, URZ ;  /* 0x0000008020147890 */ /* 0x000fe4000ff5e0ff */
[----:B------:R-:W-:Y:S02]  /*2390*/  UIADD3 UR16, UP1, UPT, UR30, 0x80, URZ ;  /* 0x000000801e107890 */ /* 0x000fe4000ff3e0ff */
[----:B------:R-:W-:Y:S02]  /*23a0*/  UIADD3 UR4, UP0, UPT, UR22, 0x80, URZ ;  /* 0x0000008016047890 */ /* 0x000fe4000ff1e0ff */
[----:B------:R-:W-:Y:S02]  /*23b0*/  UIADD3.X UR21, UPT, UPT, URZ, UR33, URZ, UP2, !UPT ;  /* 0x00000021ff157290 */ /* 0x000fe400097fe4ff */
[----:B------:R-:W-:Y:S02]  /*23c0*/  UIADD3 UR8, UPT, UPT, UR9, 0x800, URZ ;  /* 0x0000080009087890 */ /* 0x000fe4000fffe0ff */
[----:B------:R-:W-:-:S02]  /*23d0*/  UIADD3.X UR17, UPT, UPT, URZ, UR31, URZ, UP1, !UPT ;  /* 0x0000001fff117290 */ /* 0x000fc40008ffe4ff */
[----:B-1----:R-:W-:Y:S01]  /*23e0*/  @P0 MOV R2, 0x6000 ;  /* 0x0000600000020802 */ /* 0x002fe20000000f00 */
[----:B------:R-:W-:Y:S02]  /*23f0*/  UIADD3 UR24, UPT, UPT, UR9, 0x2800, URZ ;  /* 0x0000280009187890 */ /* 0x000fe4000fffe0ff */
[----:B------:R-:W-:Y:S01]  /*2400*/  UIADD3.X UR5, UPT, UPT, URZ, UR23, URZ, UP0, !UPT ;  /* 0x00000017ff057290 */ /* 0x000fe200087fe4ff */
[----:B------:R1:W-:Y:S01]  /*2410*/  @P0 SYNCS.ARRIVE.TRANS64 RZ, [UR9], R2 ;  /* 0x00000002ffff09a7 */ /* 0x0003e20008000009 */
[----:B------:R-:W-:Y:S01]  /*2420*/  UIADD3 UR72, UPT, UPT, UR9, 0x4800, URZ ;  /* 0x0000480009487890 */ /* 0x000fe2000fffe0ff */
[----:B------:R-:W-:Y:S01]  /*2430*/  UMOV UR13, UR77 ;  /* 0x0000004d000d7c82 */ /* 0x000fe20008000000 */
[----:B------:R-:W-:Y:S01]  /*2440*/  UMOV UR26, 0x40 ;  /* 0x00000040001a7882 */ /* 0x000fe20000000000 */
[----:B------:R-:W-:Y:S01]  /*2450*/  UMOV UR28, UR76 ;  /* 0x0000004c001c7c82 */ /* 0x000fe20008000000 */
[----:B------:R-:W-:Y:S01]  /*2460*/  UMOV UR29, UR77 ;  /* 0x0000004d001d7c82 */ /* 0x000fe20008000000 */
[----:B------:R-:W-:Y:S01]  /*2470*/  UMOV UR27, UR11 ;  /* 0x0000000b001b7c82 */ /* 0x000fe20008000000 */
[----:B------:R-:W-:Y:S01]  /*2480*/  UMOV UR25, UR9 ;  /* 0x0000000900197c82 */ /* 0x000fe20008000000 */
[----:B------:R1:W-:Y:S01]  /*2490*/  UTMALDG.4D [UR8], [UR20], desc[URZ] ;  /* 0x0000ff08140075b4 */ /* 0x0003e20008019000 */
[----:B------:R-:W-:Y:S01]  /*24a0*/  UMOV UR74, 0x80 ;  /* 0x00000080004a7882 */ /* 0x000fe20000000000 */
[----:B------:R-:W-:Y:S01]  /*24b0*/  UMOV UR75, UR11 ;  /* 0x0000000b004b7c82 */ /* 0x000fe20008000000 */
[----:B------:R-:W-:Y:S01]  /*24c0*/  UMOV UR73, UR9 ;  /* 0x0000000900497c82 */ /* 0x000fe20008000000 */
[----:B------:R-:W2:Y:S01]  /*24d0*/  LDCU.64 UR22, c[0x0][0x348] ;  /* 0x00006900ff1677ac */ /* 0x000ea20008000a00 */
[----:B------:R1:W-:Y:S01]  /*24e0*/  UTMALDG.4D [UR24], [UR16], desc[URZ] ;  /* 0x0000ff18100075b4 */ /* 0x0003e20008019000 */
[----:B------:R1:W-:Y:S01]  /*24f0*/  UTMALDG.4D [UR72], [UR4], desc[URZ] ;  /* 0x0000ff48040075b4 */ /* 0x0003e20008019000 */
[----:B------:R-:W3:Y:S02]  /*2500*/  SYNCS.PHASECHK.TRANS64.TRYWAIT P0, [UR9+0x58], R3 ;  /* 0x00005803ff0075a7 */ /* 0x000ee40008001109 */
[----:B-123--:R-:W-:Y:S05]  /*2510*/  @!P0 BRA `(.L_x_28) ;  /* 0x00000074007c8947 */ /* 0x00efea0003800000 */
.L_x_81:
[----:B------:R-:W-:Y:S01]  /*2520*/  ELECT P0, URZ, PT ;  /* 0x0000000000ff782f */ /* 0x000fe20003800000 */
[----:B------:R-:W-:Y:S02]  /*2530*/  UIADD3 UR4, UP0, UPT, UR22, 0x180, URZ ;  /* 0x0000018016047890 */ /* 0x000fe4000ff1e0ff */
[----:B------:R-:W-:Y:S02]  /*2540*/  UIADD3 UR72, UPT, UPT, UR9, 0xc800, URZ ;  /* 0x0000c80009487890 */ /* 0x000fe4000fffe0ff */
[----:B------:R-:W-:Y:S02]  /*2550*/  UIADD3 UR73, UPT, UPT, UR9, 0x18, URZ ;  /* 0x0000001809497890 */ /* 0x000fe4000fffe0ff */
[----:B------:R-:W-:Y:S01]  /*2560*/  UIADD3.X UR5, UPT, UPT, URZ, UR23, URZ, UP0, !UPT ;  /* 0x00000017ff057290 */ /* 0x000fe200087fe4ff */
[----:B------:R-:W-:Y:S01]  /*2570*/  UMOV UR74, URZ ;  /* 0x000000ff004a7c82 */ /* 0x000fe20008000000 */
[----:B------:R-:W-:Y:S01]  /*2580*/  UMOV UR75, UR19 ;  /* 0x00000013004b7c82 */ /* 0x000fe20008000000 */
[----:B------:R-:W-:-:S03]  /*2590*/  UISETP.GE.AND UP0, UPT, UR14, 0x2, UPT ;  /* 0x000000020e00788c */ /* 0x000fc6000bf06270 */
[----:B-1----:R-:W-:Y:S01]  /*25a0*/  @P0 MOV R2, 0x4000 ;  /* 0x0000400000020802 */ /* 0x002fe20000000f00 */
[----:B------:R-:W-:Y:S01]  /*25b0*/  UMOV UR15, 0x1 ;  /* 0x00000001000f7882 */ /* 0x000fe20000000000 */
[----:B------:R-:W-:Y:S02]  /*25c0*/  UMOV UR6, 0x2 ;  /* 0x0000000200067882 */ /* 0x000fe40000000000 */
[----:B------:R1:W-:Y:S01]  /*25d0*/  @P0 SYNCS.ARRIVE.TRANS64 RZ, [UR9+0x18], R2 ;  /* 0x00001802ffff09a7 */ /* 0x0003e20008000009 */
[----:B------:R1:W-:Y:S01]  /*25e0*/  UTMALDG.4D [UR72], [UR4], desc[URZ] ;  /* 0x0000ff48040075b4 */ /* 0x0003e20008019000 */
[----:B------:R-:W-:Y:S05]  /*25f0*/  BRA.U !UP0, `(.L_x_29) ;  /* 0x0000000d086c7547 */ /* 0x000fea000b800000 */
[----:B------:R-:W-:Y:S01]  /*2600*/  UISETP.NE.AND UP0, UPT, UR14, 0x2, UPT ;  /* 0x000000020e00788c */ /* 0x000fe2000bf05270 */
[----:B------:R-:W-:Y:S01]  /*2610*/  UMOV UR11, URZ ;  /* 0x000000ff000b7c82 */ /* 0x000fe20008000000 */
[----:B------:R-:W-:Y:S01]  /*2620*/  UMOV UR6, 0x2 ;  /* 0x0000000200067882 */ /* 0x000fe20000000000 */
[----:B------:R-:W-:-:S06]  /*2630*/  UMOV UR15, 0x1 ;  /* 0x00000001000f7882 */ /* 0x000fcc0000000000 */
[----:B------:R-:W-:Y:S05]  /*2640*/  BRA.U !UP0, `(.L_x_30) ;  /* 0x0000000908247547 */ /* 0x000fea000b800000 */
[----:B-1----:R-:W1:Y:S01]  /*2650*/  LDCU.64 UR4, c[0x0][0x348] ;  /* 0x00006900ff0477ac */ /* 0x002e620008000a00 */
[----:B------:R-:W-:Y:S01]  /*2660*/  HFMA2 R3, -RZ, RZ, 0, 2 ;  /* 0x00004000ff037431 */ /* 0x000fe200000001ff */
[----:B------:R-:W-:Y:S01]  /*2670*/  ULOP3.LUT UR10, UR7, 0xfffffffe, URZ, 0xc0, !UPT ;  /* 0xfffffffe070a7892 */ /* 0x000fe2000f8ec0ff */
[----:B------:R-:W-:Y:S01]  /*2680*/  UMOV UR11, URZ ;  /* 0x000000ff000b7c82 */ /* 0x000fe20008000000 */
[----:B------:R-:W-:Y:S01]  /*2690*/  UMOV UR6, 0x2 ;  /* 0x0000000200067882 */ /* 0x000fe20000000000 */
[----:B------:R-:W-:Y:S01]  /*26a0*/  UMOV UR15, 0x1 ;  /* 0x00000001000f7882 */ /* 0x000fe20000000000 */
[----:B------:R-:W-:Y:S01]  /*26b0*/  USHF.L.U32 UR75, UR14, 0x7, URZ ;  /* 0x000000070e4b7899 */ /* 0x000fe200080006ff */
[----:B------:R-:W-:Y:S01]  /*26c0*/  UMOV UR74, URZ ;  /* 0x000000ff004a7c82 */ /* 0x000fe20008000000 */
[----:B------:R-:W-:Y:S01]  /*26d0*/  UMOV UR66, 0x40 ;  /* 0x0000004000427882 */ /* 0x000fe20000000000 */
[----:B------:R-:W-:Y:S01]  /*26e0*/  UMOV UR58, 0x80 ;  /* 0x00000080003a7882 */ /* 0x000fe20000000000 */
[----:B------:R-:W-:Y:S01]  /*26f0*/  UMOV UR50, URZ ;  /* 0x000000ff00327c82 */ /* 0x000fe20008000000 */
[----:B------:R-:W-:Y:S01]  /*2700*/  UMOV UR42, URZ ;  /* 0x000000ff002a7c82 */ /* 0x000fe20008000000 */
[----:B------:R-:W-:-:S02]  /*2710*/  UIADD3 UR10, UPT, UPT, -UR10, URZ, URZ ;  /* 0x000000ff0a0a7290 */ /* 0x000fc4000fffe1ff */
[----:B-1----:R-:W-:Y:S02]  /*2720*/  UIADD3 UR70, UP0, UPT, UR4, 0x100, URZ ;  /* 0x0000010004467890 */ /* 0x002fe4000ff1e0ff */
[----:B------:R-:W-:Y:S02]  /*2730*/  UIADD3 UR62, UP6, UPT, UR4, 0x100, URZ ;  /* 0x00000100043e7890 */ /* 0x000fe4000ffde0ff */
[----:B------:R-:W-:Y:S02]  /*2740*/  UIADD3.X UR71, UPT, UPT, URZ, UR5, URZ, UP0, !UPT ;  /* 0x00000005ff477290 */ /* 0x000fe400087fe4ff */
[----:B------:R-:W-:Y:S02]  /*2750*/  UIADD3 UR54, UP5, UPT, UR4, 0x100, URZ ;  /* 0x0000010004367890 */ /* 0x000fe4000ffbe0ff */
[----:B------:R-:W-:Y:S02]  /*2760*/  UIADD3 UR46, UP4, UPT, UR4, 0x180, URZ ;  /* 0x00000180042e7890 */ /* 0x000fe4000ff9e0ff */
[----:B------:R-:W-:-:S02]  /*2770*/  UIADD3 UR38, UP3, UPT, UR4, 0x100, URZ ;  /* 0x0000010004267890 */ /* 0x000fc4000ff7e0ff */
[----:B------:R-:W-:Y:S02]  /*2780*/  UIADD3 UR30, UP2, UPT, UR4, 0x100, URZ ;  /* 0x00000100041e7890 */ /* 0x000fe4000ff5e0ff */
[----:B------:R-:W-:Y:S02]  /*2790*/  UIADD3 UR22, UP1, UPT, UR4, 0x100, URZ ;  /* 0x0000010004167890 */ /* 0x000fe4000ff3e0ff */
[----:B------:R-:W-:Y:S02]  /*27a0*/  UIADD3 UR12, UP0, UPT, UR4, 0x180, URZ ;  /* 0x00000180040c7890 */ /* 0x000fe4000ff1e0ff */
[----:B------:R-:W-:Y:S02]  /*27b0*/  UIADD3.X UR63, UPT, UPT, URZ, UR5, URZ, UP6, !UPT ;  /* 0x00000005ff3f7290 */ /* 0x000fe4000b7fe4ff */
[----:B------:R-:W-:Y:S02]  /*27c0*/  UIADD3.X UR55, UPT, UPT, URZ, UR5, URZ, UP5, !UPT ;  /* 0x00000005ff377290 */ /* 0x000fe4000affe4ff */
[----:B------:R-:W-:-:S02]  /*27d0*/  UIADD3.X UR47, UPT, UPT, URZ, UR5, URZ, UP4, !UPT ;  /* 0x00000005ff2f7290 */ /* 0x000fc4000a7fe4ff */
[----:B------:R-:W-:Y:S02]  /*27e0*/  UIADD3.X UR39, UPT, UPT, URZ, UR5, URZ, UP3, !UPT ;  /* 0x00000005ff277290 */ /* 0x000fe40009ffe4ff */
[----:B------:R-:W-:Y:S02]  /*27f0*/  UIADD3.X UR31, UPT, UPT, URZ, UR5, URZ, UP2, !UPT ;  /* 0x00000005ff1f7290 */ /* 0x000fe400097fe4ff */
[----:B------:R-:W-:Y:S02]  /*2800*/  UIADD3.X UR23, UPT, UPT, URZ, UR5, URZ, UP1, !UPT ;  /* 0x00000005ff177290 */ /* 0x000fe40008ffe4ff */
[----:B------:R-:W-:Y:S01]  /*2810*/  UIADD3.X UR13, UPT, UPT, URZ, UR5, URZ, UP0, !UPT ;  /* 0x00000005ff0d7290 */ /* 0x000fe200087fe4ff */
[----:B------:R-:W-:Y:S01]  /*2820*/  UMOV UR34, 0x40 ;  /* 0x0000004000227882 */ /* 0x000fe20000000000 */
[----:B------:R-:W-:Y:S01]  /*2830*/  UMOV UR26, 0x80 ;  /* 0x00000080001a7882 */ /* 0x000fe20000000000 */
[----:B------:R-:W-:-:S09]  /*2840*/  UMOV UR18, URZ ;  /* 0x000000ff00127c82 */ /* 0x000fd20008000000 */
.L_x_35:
[----:B--2---:R-:W-:Y:S02]  /*2850*/  USHF.L.U32 UR16, UR15, 0x1f, URZ ;  /* 0x0000001f0f107899 */ /* 0x004fe400080006ff */
[----:B------:R-:W-:Y:S02]  /*2860*/  ULEA UR4, UR6, UR9, 0x3 ;  /* 0x0000000906047291 */ /* 0x000fe4000f8e18ff */
[----:B------:R-:W-:Y:S02]  /*2870*/  UIADD3 UR5, UPT, UPT, UR6, 0x1, URZ ;  /* 0x0000000106057890 */ /* 0x000fe4000fffe0ff */
[----:B-1----:R-:W-:Y:S01]  /*2880*/  MOV R2, UR16 ;  /* 0x0000001000027c02 */ /* 0x002fe20008000f00 */
[----:B------:R-:W-:Y:S02]  /*2890*/  UIMAD UR56, UR6, 0x6000, URZ ;  /* 0x00006000063878a4 */ /* 0x000fe4000f8e02ff */
[----:B------:R-:W-:Y:S02]  /*28a0*/  UIADD3 UR43, UPT, UPT, UR75, -0x180, URZ ;  /* 0xfffffe804b2b7890 */ /* 0x000fe4000fffe0ff */
[----:B------:R-:W1:Y:S01]  /*28b0*/  SYNCS.PHASECHK.TRANS64.TRYWAIT P0, [UR4+0x50], R2 ;  /* 0x00005002ff0075a7 */ /* 0x000e620008001104 */
[----:B------:R-:W-:Y:S01]  /*28c0*/  UMOV UR68, UR76 ;  /* 0x0000004c00447c82 */ /* 0x000fe20008000000 */
[----:B------:R-:W-:Y:S01]  /*28d0*/  UMOV UR69, UR77 ;  /* 0x0000004d00457c82 */ /* 0x000fe20008000000 */
[----:B-1----:R-:W-:Y:S07]  /*28e0*/  @!P0 BRA `(.L_x_31) ;  /* 0x0000007000a88947 */ /* 0x002fee0003800000 */
.L_x_83:
[----:B------:R-:W-:Y:S01]  /*28f0*/  ELECT P0, URZ, PT ;  /* 0x0000000000ff782f */ /* 0x000fe20003800000 */
[----:B------:R-:W-:Y:S02]  /*2900*/  UISETP.NE.AND UP0, UPT, UR5, 0x8, UPT ;  /* 0x000000080500788c */ /* 0x000fe4000bf05270 */
[----:B------:R-:W-:Y:S02]  /*2910*/  UIADD3 UR75, UPT, UPT, UR75, -0x100, URZ ;  /* 0xffffff004b4b7890 */ /* 0x000fe4000fffe0ff */
[----:B------:R-:W-:Y:S02]  /*2920*/  USEL UR17, URZ, 0x1, UP0 ;  /* 0x00000001ff117887 */ /* 0x000fe40008000000 */
[----:B------:R-:W-:Y:S02]  /*2930*/  UIADD3 UR72, UPT, UPT, UR9, 0x6800, UR56 ;  /* 0x0000680009487890 */ /* 0x000fe4000fffe038 */
[----:B------:R-:W-:Y:S02]  /*2940*/  UIADD3 UR73, UPT, UPT, UR4, 0x10, URZ ;  /* 0x0000001004497890 */ /* 0x000fe4000fffe0ff */
[----:B------:R-:W-:Y:S02]  /*2950*/  UIADD3 UR64, UPT, UPT, UR9, 0x8800, UR56 ;  /* 0x0000880009407890 */ /* 0x000fe4000fffe038 */
[----:B------:R-:W-:Y:S01]  /*2960*/  @P0 IMAD.MOV.U32 R4, RZ, RZ, 0x6000 ;  /* 0x00006000ff040424 */ /* 0x000fe200078e00ff */
[----:B------:R-:W-:Y:S01]  /*2970*/  UIADD3 UR65, UPT, UPT, UR4, 0x10, URZ ;  /* 0x0000001004417890 */ /* 0x000fe2000fffe0ff */
[----:B------:R-:W-:Y:S02]  /*2980*/  UMOV UR67, UR75 ;  /* 0x0000004b00437c82 */ /* 0x000fe40008000000 */
[----:B------:R2:W-:Y:S01]  /*2990*/  @P0 SYNCS.ARRIVE.TRANS64 RZ, [UR4+0x10], R4 ;  /* 0x00001004ffff09a7 */ /* 0x0005e20008000004 */
[----:B------:R-:W-:Y:S01]  /*29a0*/  UIADD3 UR56, UPT, UPT, UR9, 0xa800, UR56 ;  /* 0x0000a80009387890 */ /* 0x000fe2000fffe038 */
[----:B------:R2:W-:Y:S01]  /*29b0*/  UTMALDG.4D [UR72], [UR70], desc[URZ] ;  /* 0x0000ff48460075b4 */ /* 0x0005e20008019000 */
[----:B------:R-:W-:Y:S02]  /*29c0*/  ULOP3.LUT UR17, UR15, UR17, URZ, 0x3c, !UPT ;  /* 0x000000110f117292 */ /* 0x000fe4000f8e3cff */
[----:B------:R-:W-:Y:S02]  /*29d0*/  USEL UR5, UR5, URZ, UP0 ;  /* 0x000000ff05057287 */ /* 0x000fe40008000000 */
[----:B------:R-:W-:Y:S02]  /*29e0*/  USHF.L.U32 UR16, UR17, 0x1f, URZ ;  /* 0x0000001f11107899 */ /* 0x000fe400080006ff */
[----:B------:R-:W-:Y:S01]  /*29f0*/  ULEA UR15, UR5, UR9, 0x3 ;  /* 0x00000009050f7291 */ /* 0x000fe2000f8e18ff */
[----:B------:R2:W-:Y:S01]  /*2a00*/  UTMALDG.4D [UR64], [UR62], desc[URZ] ;  /* 0x0000ff403e0075b4 */ /* 0x0005e20008019000 */
[----:B------:R-:W-:Y:S02]  /*2a10*/  UIADD3 UR57, UPT, UPT, UR4, 0x10, URZ ;  /* 0x0000001004397890 */ /* 0x000fe4000fffe0ff */
[----:B-1----:R-:W-:Y:S01]  /*2a20*/  MOV R2, UR16 ;  /* 0x0000001000027c02 */ /* 0x002fe20008000f00 */
[----:B------:R-:W-:Y:S01]  /*2a30*/  UMOV UR60, UR76 ;  /* 0x0000004c003c7c82 */ /* 0x000fe20008000000 */
[----:B------:R-:W-:Y:S01]  /*2a40*/  UMOV UR61, UR77 ;  /* 0x0000004d003d7c82 */ /* 0x000fe20008000000 */
[----:B------:R-:W-:Y:S01]  /*2a50*/  UMOV UR59, UR75 ;  /* 0x0000004b003b7c82 */ /* 0x000fe20008000000 */
[----:B------:R-:W-:Y:S02]  /*2a60*/  UIADD3 UR6, UPT, UPT, UR5, 0x1, URZ ;  /* 0x0000000105067890 */ /* 0x000fe4000fffe0ff */
[----:B------:R-:W-:Y:S01]  /*2a70*/  UIMAD UR4, UR5, 0x6000, UR9 ;  /* 0x00006000050478a4 */ /* 0x000fe2000f8e0209 */
[----:B------:R2:W-:Y:S01]  /*2a80*/  UTMALDG.4D [UR56], [UR54], desc[URZ] ;  /* 0x0000ff38360075b4 */ /* 0x0005e20008019000 */
[----:B------:R-:W1:Y:S01]  /*2a90*/  SYNCS.PHASECHK.TRANS64.TRYWAIT P0, [UR15+0x50], R2 ;  /* 0x00005002ff0075a7 */ /* 0x000e62000800110f */
[----:B------:R-:W-:Y:S01]  /*2aa0*/  UISETP.NE.AND UP0, UPT, UR6, 0x8, UPT ;  /* 0x000000080600788c */ /* 0x000fe2000bf05270 */
[----:B-12---:R-:W-:Y:S10]  /*2ab0*/  @!P0 BRA `(.L_x_32) ;  /* 0x0000007000548947 */ /* 0x006ff40003800000 */
.L_x_85:
[----:B------:R-:W-:Y:S01]  /*2ac0*/  ELECT P0, URZ, PT ;  /* 0x0000000000ff782f */ /* 0x000fe20003800000 */
[----:B------:R-:W-:Y:S02]  /*2ad0*/  USEL UR16, URZ, 0x1, UP0 ;  /* 0x00000001ff107887 */ /* 0x000fe40008000000 */
[----:B------:R-:W-:Y:S02]  /*2ae0*/  USEL UR6, UR6, URZ, UP0 ;  /* 0x000000ff06067287 */ /* 0x000fe40008000000 */
[----:B------:R-:W-:Y:S02]  /*2af0*/  ULOP3.LUT UR17, UR17, UR16, URZ, 0x3c, !UPT ;  /* 0x0000001011117292 */ /* 0x000fe4000f8e3cff */
[----:B------:R-:W-:Y:S02]  /*2b00*/  ULEA UR16, UR6, UR9, 0x3 ;  /* 0x0000000906107291 */ /* 0x000fe4000f8e18ff */
[----:B------:R-:W-:Y:S02]  /*2b10*/  USHF.L.U32 UR19, UR17, 0x1f, URZ ;  /* 0x0000001f11137899 */ /* 0x000fe400080006ff */
[----:B------:R-:W-:Y:S02]  /*2b20*/  UIADD3 UR48, UPT, UPT, UR4, 0x6800, URZ ;  /* 0x0000680004307890 */ /* 0x000fe4000fffe0ff */
[----:B------:R-:W-:Y:S01]  /*2b30*/  @P0 IMAD.MOV.U32 R4, RZ, RZ, 0x4000 ;  /* 0x00004000ff040424 */ /* 0x000fe200078e00ff */
[----:B------:R-:W-:Y:S01]  /*2b40*/  UIADD3 UR49, UPT, UPT, UR15, 0x10, URZ ;  /* 0x000000100f317890 */ /* 0x000fe2000fffe0ff */
[----:B-1----:R-:W-:Y:S02]  /*2b50*/  MOV R2, UR19 ;  /* 0x0000001300027c02 */ /* 0x002fe40008000f00 */
[----:B------:R1:W-:Y:S01]  /*2b60*/  @P0 SYNCS.ARRIVE.TRANS64 RZ, [UR15+0x10], R4 ;  /* 0x00001004ffff09a7 */ /* 0x0003e2000800000f */
[----:B------:R-:W-:Y:S01]  /*2b70*/  UMOV UR52, UR76 ;  /* 0x0000004c00347c82 */ /* 0x000fe20008000000 */
[----:B------:R-:W-:Y:S01]  /*2b80*/  UMOV UR53, UR77 ;  /* 0x0000004d00357c82 */ /* 0x000fe20008000000 */
[----:B------:R-:W-:Y:S01]  /*2b90*/  UMOV UR51, UR75 ;  /* 0x0000004b00337c82 */ /* 0x000fe20008000000 */
[----:B------:R-:W-:Y:S02]  /*2ba0*/  UIADD3 UR5, UPT, UPT, UR6, 0x1, URZ ;  /* 0x0000000106057890 */ /* 0x000fe4000fffe0ff */
[----:B------:R1:W-:Y:S01]  /*2bb0*/  UTMALDG.4D [UR48], [UR46], desc[URZ] ;  /* 0x0000ff302e0075b4 */ /* 0x0003e20008019000 */
[----:B------:R-:W-:Y:S01]  /*2bc0*/  UIMAD UR24, UR6, 0x6000, URZ ;  /* 0x00006000061878a4 */ /* 0x000fe2000f8e02ff */
[----:B------:R-:W-:Y:S01]  /*2bd0*/  UMOV UR44, UR76 ;  /* 0x0000004c002c7c82 */ /* 0x000fe20008000000 */
[----:B------:R-:W-:Y:S01]  /*2be0*/  UMOV UR45, UR77 ;  /* 0x0000004d002d7c82 */ /* 0x000fe20008000000 */
[----:B------:R-:W2:Y:S02]  /*2bf0*/  SYNCS.PHASECHK.TRANS64.TRYWAIT P0, [UR16+0x50], R2 ;  /* 0x00005002ff0075a7 */ /* 0x000ea40008001110 */
[----:B-12---:R-:W-:Y:S07]  /*2c00*/  @!P0 BRA `(.L_x_33) ;  /* 0x0000007000208947 */ /* 0x006fee0003800000 */
.L_x_87:
[----:B------:R-:W-:Y:S01]  /*2c10*/  ELECT P0, URZ, PT ;  /* 0x0000000000ff782f */ /* 0x000fe20003800000 */
[----:B------:R-:W-:Y:S02]  /*2c20*/  UIADD3 UR40, UPT, UPT, UR9, 0x6800, UR24 ;  /* 0x0000680009287890 */ /* 0x000fe4000fffe018 */
[----:B------:R-:W-:Y:S02]  /*2c30*/  UIADD3 UR41, UPT, UPT, UR16, 0x10, URZ ;  /* 0x0000001010297890 */ /* 0x000fe4000fffe0ff */
[----:B------:R-:W-:Y:S02]  /*2c40*/  UISETP.NE.AND UP0, UPT, UR5, 0x8, UPT ;  /* 0x000000080500788c */ /* 0x000fe4000bf05270 */
[----:B------:R-:W-:Y:S02]  /*2c50*/  UIADD3 UR32, UPT, UPT, UR9, 0x8800, UR24 ;  /* 0x0000880009207890 */ /* 0x000fe4000fffe018 */
[----:B------:R-:W-:Y:S02]  /*2c60*/  USEL UR15, URZ, 0x1, UP0 ;  /* 0x00000001ff0f7887 */ /* 0x000fe40008000000 */
[----:B------:R-:W-:Y:S02]  /*2c70*/  UIADD3 UR33, UPT, UPT, UR16, 0x10, URZ ;  /* 0x0000001010217890 */ /* 0x000fe4000fffe0ff */
[----:B------:R-:W-:Y:S01]  /*2c80*/  @P0 IMAD.MOV.U32 R4, RZ, RZ, 0x6000 ;  /* 0x00006000ff040424 */ /* 0x000fe200078e00ff */
[----:B------:R-:W-:Y:S01]  /*2c90*/  UMOV UR36, UR76 ;  /* 0x0000004c00247c82 */ /* 0x000fe20008000000 */
[----:B------:R-:W-:Y:S01]  /*2ca0*/  UMOV UR37, UR77 ;  /* 0x0000004d00257c82 */ /* 0x000fe20008000000 */
[----:B------:R-:W-:Y:S01]  /*2cb0*/  UMOV UR35, UR43 ;  /* 0x0000002b00237c82 */ /* 0x000fe20008000000 */
[----:B------:R2:W-:Y:S01]  /*2cc0*/  @P0 SYNCS.ARRIVE.TRANS64 RZ, [UR16+0x10], R4 ;  /* 0x00001004ffff09a7 */ /* 0x0005e20008000010 */
[----:B------:R2:W-:Y:S01]  /*2cd0*/  UTMALDG.4D [UR40], [UR38], desc[URZ] ;  /* 0x0000ff28260075b4 */ /* 0x0005e20008019000 */
[----:B------:R-:W-:Y:S02]  /*2ce0*/  ULOP3.LUT UR15, UR17, UR15, URZ, 0x3c, !UPT ;  /* 0x0000000f110f7292 */ /* 0x000fe4000f8e3cff */
[----:B------:R-:W-:Y:S02]  /*2cf0*/  USEL UR5, UR5, URZ, UP0 ;  /* 0x000000ff05057287 */ /* 0x000fe40008000000 */
[----:B------:R-:W-:Y:S02]  /*2d00*/  USHF.L.U32 UR4, UR15, 0x1f, URZ ;  /* 0x0000001f0f047899 */ /* 0x000fe400080006ff */
[----:B------:R-:W-:Y:S01]  /*2d10*/  ULEA UR48, UR5, UR9, 0x3 ;  /* 0x0000000905307291 */ /* 0x000fe2000f8e18ff */
[----:B------:R2:W-:Y:S01]  /*2d20*/  UTMALDG.4D [UR32], [UR30], desc[URZ] ;  /* 0x0000ff201e0075b4 */ /* 0x0005e20008019000 */
[----:B------:R-:W-:Y:S02]  /*2d30*/  UIADD3 UR24, UPT, UPT, UR9, 0xa800, UR24 ;  /* 0x0000a80009187890 */ /* 0x000fe4000fffe018 */
[----:B------:R-:W-:Y:S01]  /*2d40*/  UIADD3 UR25, UPT, UPT, UR16, 0x10, URZ ;  /* 0x0000001010197890 */ /* 0x000fe2000fffe0ff */
[----:B-1----:R-:W-:Y:S01]  /*2d50*/  MOV R2, UR4 ;  /* 0x0000000400027c02 */ /* 0x002fe20008000f00 */
[----:B------:R-:W-:Y:S01]  /*2d60*/  UMOV UR28, UR76 ;  /* 0x0000004c001c7c82 */ /* 0x000fe20008000000 */
[----:B------:R-:W-:Y:S01]  /*2d70*/  UMOV UR29, UR77 ;  /* 0x0000004d001d7c82 */ /* 0x000fe20008000000 */
[----:B------:R-:W-:Y:S05]  /*2d80*/  UMOV UR27, UR43 ;  /* 0x0000002b001b7c82 */ /* 0x000fea0008000000 */
[----:B------:R2:W-:Y:S01]  /*2d90*/  UTMALDG.4D [UR24], [UR22], desc[URZ] ;  /* 0x0000ff18160075b4 */ /* 0x0005e20008019000 */
[----:B------:R-:W1:Y:S02]  /*2da0*/  SYNCS.PHASECHK.TRANS64.TRYWAIT P0, [UR48+0x50], R2 ;  /* 0x00005002ff0075a7 */ /* 0x000e640008001130 */
[----:B-12---:R-:W-:Y:S05]  /*2db0*/  @!P0 BRA `(.L_x_34) ;  /* 0x0000006c00d48947 */ /* 0x006fea0003800000 */
.L_x_89:
[----:B------:R-:W-:Y:S01]  /*2dc0*/  ELECT P0, URZ, PT ;  /* 0x0000000000ff782f */ /* 0x000fe20003800000 */
[----:B------:R-:W-:Y:S02]  /*2dd0*/  UIMAD UR4, UR5, 0x6000, UR9 ;  /* 0x00006000050478a4 */ /* 0x000fe4000f8e0209 */
[----:B------:R-:W-:Y:S02]  /*2de0*/  UIADD3 UR17, UPT, UPT, UR48, 0x10, URZ ;  /* 0x0000001030117890 */ /* 0x000fe4000fffe0ff */
[----:B------:R-:W-:Y:S02]  /*2df0*/  UIADD3 UR16, UPT, UPT, UR4, 0x6800, URZ ;  /* 0x0000680004107890 */ /* 0x000fe4000fffe0ff */
[----:B------:R-:W-:Y:S02]  /*2e00*/  UIADD3 UR24, UPT, UPT, UR5, 0x1, URZ ;  /* 0x0000000105187890 */ /* 0x000fe4000fffe0ff */
[----:B------:R-:W-:Y:S01]  /*2e10*/  UIADD3 UR10, UPT, UPT, UR10, 0x2, URZ ;  /* 0x000000020a0a7890 */ /* 0x000fe2000fffe0ff */
[----:B------:R-:W-:Y:S03]  /*2e20*/  UMOV UR19, UR43 ;  /* 0x0000002b00137c82 */ /* 0x000fe60008000000 */
[----:B------:R2:W-:Y:S01]  /*2e30*/  @P0 SYNCS.ARRIVE.TRANS64 RZ, [UR48+0x10], R3 ;  /* 0x00001003ffff09a7 */ /* 0x0005e20008000030 */
[----:B------:R-:W-:Y:S02]  /*2e40*/  UISETP.NE.AND UP0, UPT, UR24, 0x8, UPT ;  /* 0x000000081800788c */ /* 0x000fe4000bf05270 */
[----:B------:R-:W-:Y:S02]  /*2e50*/  UIADD3 UR11, UPT, UPT, UR11, 0x2, URZ ;  /* 0x000000020b0b7890 */ /* 0x000fe4000fffe0ff */
[----:B------:R-:W-:Y:S02]  /*2e60*/  USEL UR25, URZ, 0x1, UP0 ;  /* 0x00000001ff197887 */ /* 0x000fe40008000000 */
[----:B------:R-:W-:Y:S01]  /*2e70*/  USEL UR6, UR24, URZ, UP0 ;  /* 0x000000ff18067287 */ /* 0x000fe20008000000 */
[----:B------:R-:W-:Y:S01]  /*2e80*/  UMOV UR20, UR76 ;  /* 0x0000004c00147c82 */ /* 0x000fe20008000000 */
[----:B------:R-:W-:Y:S01]  /*2e90*/  UMOV UR21, UR77 ;  /* 0x0000004d00157c82 */ /* 0x000fe20008000000 */
[----:B------:R-:W-:Y:S01]  /*2ea0*/  UISETP.NE.AND UP0, UPT, UR10, URZ, UPT ;  /* 0x000000ff0a00728c */ /* 0x000fe2000bf05270 */
[----:B------:R2:W-:Y:S01]  /*2eb0*/  UTMALDG.4D [UR16], [UR12], desc[URZ] ;  /* 0x0000ff100c0075b4 */ /* 0x0005e20008019000 */
[----:B------:R-:W-:Y:S07]  /*2ec0*/  ULOP3.LUT UR15, UR15, UR25, URZ, 0x3c, !UPT ;  /* 0x000000190f0f7292 */ /* 0x000fee000f8e3cff */
[----:B------:R-:W-:Y:S05]  /*2ed0*/  BRA.U UP0, `(.L_x_35) ;  /* 0xfffffff9005c7547 */ /* 0x000fea000b83ffff */
.L_x_30:
[----:B------:R-:W-:-:S04]  /*2ee0*/  ULOP3.LUT UR7, UR7, 0x1, URZ, 0xc0, !UPT ;  /* 0x0000000107077892 */ /* 0x000fc8000f8ec0ff */
[----:B------:R-:W-:-:S09]  /*2ef0*/  UISETP.NE.U32.AND UP0, UPT, UR7, 0x1, UPT ;  /* 0x000000010700788c */ /* 0x000fd2000bf05070 */
[----:B------:R-:W-:Y:S05]  /*2f00*/  BRA.U UP0, `(.L_x_29) ;  /* 0x0000000500287547 */ /* 0x000fea000b800000 */
[----:B------:R-:W-:Y:S02]  /*2f10*/  USHF.L.U32 UR7, UR15, 0x1f, URZ ;  /* 0x0000001f0f077899 */ /* 0x000fe400080006ff */
[----:B-1----:R-:W-:Y:S01]  /*2f20*/  ULEA UR5, UR6, UR9, 0x3 ;  /* 0x0000000906057291 */ /* 0x002fe2000f8e18ff */
[----:B------:R-:W1:Y:S03]  /*2f30*/  LDCU.64 UR22, c[0x0][0x348] ;  /* 0x00006900ff1677ac */ /* 0x000e660008000a00 */
[----:B------:R-:W-:Y:S01]  /*2f40*/  MOV R2, UR7 ;  /* 0x0000000700027c02 */ /* 0x000fe20008000f00 */
[----:B--2---:R-:W2:Y:S04]  /*2f50*/  LDCU.64 UR18, c[0x0][0x348] ;  /* 0x00006900ff1277ac */ /* 0x004ea80008000a00 */
[----:B------:R-:W3:Y:S01]  /*2f60*/  SYNCS.PHASECHK.TRANS64.TRYWAIT P0, [UR5+0x50], R2 ;  /* 0x00005002ff0075a7 */ /* 0x000ee20008001105 */
[----:B------:R-:W4:Y:S01]  /*2f70*/  LDCU.64 UR12, c[0x0][0x348] ;  /* 0x00006900ff0c77ac */ /* 0x000f220008000a00 */
[----:B------:R-:W-:-:S02]  /*2f80*/  UIMAD UR32, UR6, 0x6000, UR9 ;  /* 0x00006000062078a4 */ /* 0x000fc4000f8e0209 */
[----:B------:R-:W-:Y:S02]  /*2f90*/  UIMAD UR24, UR6, 0x6000, UR9 ;  /* 0x00006000061878a4 */ /* 0x000fe4000f8e0209 */
[----:B------:R-:W-:Y:S02]  /*2fa0*/  UIMAD UR16, UR6, 0x6000, UR9 ;  /* 0x00006000061078a4 */ /* 0x000fe4000f8e0209 */
[----:B------:R-:W-:Y:S02]  /*2fb0*/  UIADD3 UR4, UPT, UPT, UR6, 0x1, URZ ;  /* 0x0000000106047890 */ /* 0x000fe4000fffe0ff */
[----:B------:R-:W-:Y:S02]  /*2fc0*/  UIADD3 UR35, UPT, UPT, UR14, 0x1fffffe, -UR11 ;  /* 0x01fffffe0e237890 */ /* 0x000fe4000fffe80b */
[----:B-1----:R-:W-:Y:S02]  /*2fd0*/  UIADD3 UR10, UP2, UPT, UR22, 0x100, URZ ;  /* 0x00000100160a7890 */ /* 0x002fe4000ff5e0ff */
[----:B--2---:R-:W-:-:S02]  /*2fe0*/  UIADD3 UR8, UP1, UPT, UR18, 0x100, URZ ;  /* 0x0000010012087890 */ /* 0x004fc4000ff3e0ff */
[----:B----4-:R-:W-:Y:S01]  /*2ff0*/  UIADD3 UR6, UP0, UPT, UR12, 0x100, URZ ;  /* 0x000001000c067890 */ /* 0x010fe2000ff1e0ff */
[----:B------:R-:W-:Y:S01]  /*3000*/  UMOV UR34, URZ ;  /* 0x000000ff00227c82 */ /* 0x000fe20008000000 */
[----:B------:R-:W-:Y:S01]  /*3010*/  UMOV UR36, UR76 ;  /* 0x0000004c00247c82 */ /* 0x000fe20008000000 */
[----:B------:R-:W-:Y:S01]  /*3020*/  UMOV UR37, UR77 ;  /* 0x0000004d00257c82 */ /* 0x000fe20008000000 */
[----:B------:R-:W-:Y:S01]  /*3030*/  UMOV UR26, 0x40 ;  /* 0x00000040001a7882 */ /* 0x000fe20000000000 */
[----:B------:R-:W-:Y:S01]  /*3040*/  UMOV UR28, UR76 ;  /* 0x0000004c001c7c82 */ /* 0x000fe20008000000 */
[----:B------:R-:W-:Y:S01]  /*3050*/  UMOV UR29, UR77 ;  /* 0x0000004d001d7c82 */ /* 0x000fe20008000000 */
[----:B---3--:R-:W-:Y:S05]  /*3060*/  @!P0 BRA `(.L_x_36) ;  /* 0x0000006c00488947 */ /* 0x008fea0003800000 */
.L_x_91:
[----:B------:R-:W-:Y:S01]  /*3070*/  ELECT P0, URZ, PT ;  /* 0x0000000000ff782f */ /* 0x000fe20003800000 */
[----:B------:R-:W-:Y:S02]  /*3080*/  UISETP.NE.AND UP3, UPT, UR4, 0x8, UPT ;  /* 0x000000080400788c */ /* 0x000fe4000bf65270 */
[----:B------:R-:W-:Y:S02]  /*3090*/  USHF.L.U32 UR35, UR35, 0x7, URZ ;  /* 0x0000000723237899 */ /* 0x000fe400080006ff */
[----:B------:R-:W-:Y:S02]  /*30a0*/  USEL UR7, URZ, 0x1, UP3 ;  /* 0x00000001ff077887 */ /* 0x000fe40009800000 */
[----:B------:R-:W-:Y:S02]  /*30b0*/  USEL UR4, UR4, URZ, UP3 ;  /* 0x000000ff04047287 */ /* 0x000fe40009800000 */
[----:B------:R-:W-:Y:S02]  /*30c0*/  ULOP3.LUT UR15, UR15, UR7, URZ, 0x3c, !UPT ;  /* 0x000000070f0f7292 */ /* 0x000fe4000f8e3cff */
[----:B------:R-:W-:-:S02]  /*30d0*/  UIADD3 UR32, UPT, UPT, UR32, 0x6800, URZ ;  /* 0x0000680020207890 */ /* 0x000fc4000fffe0ff */
[----:B-1----:R-:W-:Y:S01]  /*30e0*/  @P0 IMAD.MOV.U32 R2, RZ, RZ, 0x6000 ;  /* 0x00006000ff020424 */ /* 0x002fe200078e00ff */
[----:B------:R-:W-:Y:S02]  /*30f0*/  UIADD3 UR33, UPT, UPT, UR5, 0x10, URZ ;  /* 0x0000001005217890 */ /* 0x000fe4000fffe0ff */
[----:B------:R-:W-:Y:S01]  /*3100*/  UIADD3.X UR23, UPT, UPT, URZ, UR23, URZ, UP2, !UPT ;  /* 0x00000017ff177290 */ /* 0x000fe200097fe4ff */
[----:B------:R1:W-:Y:S01]  /*3110*/  @P0 SYNCS.ARRIVE.TRANS64 RZ, [UR5+0x10], R2 ;  /* 0x00001002ffff09a7 */ /* 0x0003e20008000005 */
[----:B------:R-:W-:Y:S02]  /*3120*/  UIADD3 UR24, UPT, UPT, UR24, 0x8800, URZ ;  /* 0x0000880018187890 */ /* 0x000fe4000fffe0ff */
[----:B------:R-:W-:Y:S02]  /*3130*/  UIADD3 UR25, UPT, UPT, UR5, 0x10, URZ ;  /* 0x0000001005197890 */ /* 0x000fe4000fffe0ff */
[----:B------:R-:W-:Y:S02]  /*3140*/  UIADD3.X UR11, UPT, UPT, URZ, UR19, URZ, UP1, !UPT ;  /* 0x00000013ff0b7290 */ /* 0x000fe40008ffe4ff */
[----:B------:R-:W-:-:S02]  /*3150*/  UIADD3 UR16, UPT, UPT, UR16, 0xa800, URZ ;  /* 0x0000a80010107890 */ /* 0x000fc4000fffe0ff */
[----:B------:R-:W-:Y:S02]  /*3160*/  UIADD3 UR17, UPT, UPT, UR5, 0x10, URZ ;  /* 0x0000001005117890 */ /* 0x000fe4000fffe0ff */
[----:B------:R-:W-:Y:S02]  /*3170*/  USHF.L.U32 UR7, UR15, 0x1f, URZ ;  /* 0x0000001f0f077899 */ /* 0x000fe400080006ff */
[----:B------:R-:W-:Y:S02]  /*3180*/  UIADD3.X UR13, UPT, UPT, URZ, UR13, URZ, UP0, !UPT ;  /* 0x0000000dff0d7290 */ /* 0x000fe400087fe4ff */
[----:B------:R-:W-:Y:S01]  /*3190*/  ULEA UR5, UR4, UR9, 0x3 ;  /* 0x0000000904057291 */ /* 0x000fe2000f8e18ff */
[----:B------:R-:W-:Y:S01]  /*31a0*/  UMOV UR22, UR10 ;  /* 0x0000000a00167c82 */ /* 0x000fe20008000000 */
[----:B------:R-:W-:Y:S01]  /*31b0*/  UMOV UR27, UR35 ;  /* 0x00000023001b7c82 */ /* 0x000fe20008000000 */
[----:B------:R-:W-:Y:S01]  /*31c0*/  UMOV UR10, UR8 ;  /* 0x00000008000a7c82 */ /* 0x000fe20008000000 */
[----:B------:R2:W-:Y:S01]  /*31d0*/  UTMALDG.4D [UR32], [UR22], desc[URZ] ;  /* 0x0000ff20160075b4 */ /* 0x0005e20008019000 */
[----:B------:R-:W-:Y:S01]  /*31e0*/  UMOV UR18, 0x80 ;  /* 0x0000008000127882 */ /* 0x000fe20000000000 */
[----:B------:R-:W-:Y:S01]  /*31f0*/  UMOV UR20, UR76 ;  /* 0x0000004c00147c82 */ /* 0x000fe20008000000 */
[----:B-1----:R-:W-:Y:S01]  /*3200*/  MOV R2, UR7 ;  /* 0x0000000700027c02 */ /* 0x002fe20008000f00 */
[----:B------:R-:W-:Y:S01]  /*3210*/  UMOV UR21, UR77 ;  /* 0x0000004d00157c82 */ /* 0x000fe20008000000 */
[----:B------:R-:W-:Y:S01]  /*3220*/  UMOV UR19, UR35 ;  /* 0x0000002300137c82 */ /* 0x000fe20008000000 */
[----:B------:R-:W-:Y:S01]  /*3230*/  UMOV UR12, UR6 ;  /* 0x00000006000c7c82 */ /* 0x000fe20008000000 */
[----:B------:R1:W-:Y:S01]  /*3240*/  UTMALDG.4D [UR24], [UR10], desc[URZ] ;  /* 0x0000ff180a0075b4 */ /* 0x0003e20008019000 */
[----:B------:R1:W-:Y:S01]  /*3250*/  UTMALDG.4D [UR16], [UR12], desc[URZ] ;  /* 0x0000ff100c0075b4 */ /* 0x0003e20008019000 */
[----:B------:R-:W3:Y:S01]  /*3260*/  SYNCS.PHASECHK.TRANS64.TRYWAIT P0, [UR5+0x50], R2 ;  /* 0x00005002ff0075a7 */ /* 0x000ee20008001105 */
[----:B--2---:R-:W2:Y:S02]  /*3270*/  LDCU.64 UR22, c[0x0][0x348] ;  /* 0x00006900ff1677ac */ /* 0x004ea40008000a00 */
[----:B-123--:R-:W-:Y:S05]  /*3280*/  @!P0 BRA `(.L_x_37) ;  /* 0x0000006800e08947 */ /* 0x00efea0003800000 */
.L_x_93:
[----:B------:R-:W-:Y:S01]  /*3290*/  ELECT P0, URZ, PT ;  /* 0x0000000000ff782f */ /* 0x000fe20003800000 */
[----:B------:R-:W-:Y:S02]  /*32a0*/  UIMAD UR16, UR4, 0x6000, UR9 ;  /* 0x00006000041078a4 */ /* 0x000fe4000f8e0209 */
[----:B------:R-:W-:Y:S02]  /*32b0*/  UIADD3 UR10, UP0, UPT, UR22, 0x180, URZ ;  /* 0x00000180160a7890 */ /* 0x000fe4000ff1e0ff */
[----:B------:R-:W-:Y:S02]  /*32c0*/  UIADD3 UR16, UPT, UPT, UR16, 0x6800, URZ ;  /* 0x0000680010107890 */ /* 0x000fe4000fffe0ff */
[----:B------:R-:W-:Y:S02]  /*32d0*/  UIADD3 UR17, UPT, UPT, UR5, 0x10, URZ ;  /* 0x0000001005117890 */ /* 0x000fe4000fffe0ff */
[----:B------:R-:W-:Y:S01]  /*32e0*/  UIADD3.X UR11, UPT, UPT, URZ, UR23, URZ, UP0, !UPT ;  /* 0x00000017ff0b7290 */ /* 0x000fe200087fe4ff */
[----:B------:R-:W-:-:S03]  /*32f0*/  UMOV UR18, URZ ;  /* 0x000000ff00127c82 */ /* 0x000fc60008000000 */
[----:B-1----:R-:W-:Y:S01]  /*3300*/  @P0 MOV R2, 0x4000 ;  /* 0x0000400000020802 */ /* 0x002fe20000000f00 */
[----:B------:R-:W-:Y:S01]  /*3310*/  UMOV UR20, UR76 ;  /* 0x0000004c00147c82 */ /* 0x000fe20008000000 */
[----:B------:R-:W-:Y:S01]  /*3320*/  UMOV UR21, UR77 ;  /* 0x0000004d00157c82 */ /* 0x000fe20008000000 */
[----:B------:R-:W-:Y:S01]  /*3330*/  UMOV UR19, UR35 ;  /* 0x0000002300137c82 */ /* 0x000fe20008000000 */
[----:B------:R3:W-:Y:S01]  /*3340*/  @P0 SYNCS.ARRIVE.TRANS64 RZ, [UR5+0x10], R2 ;  /* 0x00001002ffff09a7 */ /* 0x0007e20008000005 */
[----:B------:R-:W-:Y:S01]  /*3350*/  UIADD3 UR4, UPT, UPT, UR4, 0x1, URZ ;  /* 0x0000000104047890 */ /* 0x000fe2000fffe0ff */
[----:B------:R3:W-:Y:S03]  /*3360*/  UTMALDG.4D [UR16], [UR10], desc[URZ] ;  /* 0x0000ff100a0075b4 */ /* 0x0007e60008019000 */
[----:B------:R-:W-:-:S04]  /*3370*/  UISETP.NE.AND UP0, UPT, UR4, 0x8, UPT ;  /* 0x000000080400788c */ /* 0x000fc8000bf05270 */
[----:B------:R-:W-:Y:S02]  /*3380*/  USEL UR5, URZ, 0x1, UP0 ;  /* 0x00000001ff057887 */ /* 0x000fe40008000000 */
[----:B------:R-:W-:Y:S02]  /*3390*/  USEL UR6, UR4, URZ, UP0 ;  /* 0x000000ff04067287 */ /* 0x000fe40008000000 */
[----:B------:R-:W-:-:S12]  /*33a0*/  ULOP3.LUT UR15, UR15, UR5, URZ, 0x3c, !UPT ;  /* 0x000000050f0f7292 */ /* 0x000fd8000f8e3cff */
.L_x_29:
[----:B-1----:R-:W-:Y:S02]  /*33b0*/  UIADD3 UR4, UPT, UPT, UR6, 0x2, URZ ;  /* 0x0000000206047890 */ /* 0x002fe4000fffe0ff */
[----:B------:R-:W-:-:S04]  /*33c0*/  UISETP.NE.AND UP0, UPT, UR6, 0x7, UPT ;  /* 0x000000070600788c */ /* 0x000fc8000bf05270 */
[----:B------:R-:W-:-:S04]  /*33d0*/  USEL UR4, UR4, 0x1, UP0 ;  /* 0x0000000104047887 */ /* 0x000fc80008000000 */
[----:B------:R-:W-:Y:S02]  /*33e0*/  UIADD3 UR7, UPT, UPT, UR4, 0x1, URZ ;  /* 0x0000000104077890 */ /* 0x000fe4000fffe0ff */
[----:B------:R-:W-:-:S04]  /*33f0*/  UISETP.NE.AND UP1, UPT, UR4, 0x8, UPT ;  /* 0x000000080400788c */ /* 0x000fc8000bf25270 */
[----:B------:R-:W-:Y:S02]  /*3400*/  USEL UR7, UR7, 0x1, UP1 ;  /* 0x0000000107077887 */ /* 0x000fe40008800000 */
[----:B------:R-:W-:Y:S02]  /*3410*/  UISETP.EQ.XOR UP1, UPT, UR6, 0x7, !UP1 ;  /* 0x000000070600788c */ /* 0x000fe4000cf22a70 */
[----:B------:R-:W-:Y:S02]  /*3420*/  UIADD3 UR5, UPT, UPT, UR7, 0x1, URZ ;  /* 0x0000000107057890 */ /* 0x000fe4000fffe0ff */
[----:B------:R-:W-:Y:S02]  /*3430*/  UISETP.NE.AND UP0, UPT, UR7, 0x8, UPT ;  /* 0x000000080700788c */ /* 0x000fe4000bf05270 */
[----:B------:R-:W-:Y:S02]  /*3440*/  UISETP.EQ.XOR UP1, UPT, UR7, 0x8, UP1 ;  /* 0x000000080700788c */ /* 0x000fe40008f22a70 */
[----:B------:R-:W-:-:S04]  /*3450*/  USEL UR5, UR5, 0x1, UP0 ;  /* 0x0000000105057887 */ /* 0x000fc80008000000 */
        /* <DEDUP_REMOVED lines=12> */
[----:B------:R-:W-:Y:S02]  /*3520*/  UISETP.EQ.XOR UP1, UPT, UR5, 0x8, UP1 ;  /* 0x000000080500788c */ /* 0x000fe40008f22a70 */
[----:B------:R-:W-:Y:S02]  /*3530*/  UISETP.NE.AND UP0, UPT, UR5, 0x8, UPT ;  /* 0x000000080500788c */ /* 0x000fe4000bf05270 */
[----:B------:R-:W-:Y:S02]  /*3540*/  USEL UR4, URZ, 0x1, !UP1 ;  /* 0x00000001ff047887 */ /* 0x000fe4000c800000 */
[----:B------:R-:W-:Y:S02]  /*3550*/  USEL UR5, UR5, URZ, UP0 ;  /* 0x000000ff05057287 */ /* 0x000fe40008000000 */
[----:B------:R-:W-:Y:S02]  /*3560*/  ULOP3.LUT UR4, UR15, UR4, URZ, 0x3c, !UPT ;  /* 0x000000040f047292 */ /* 0x000fe4000f8e3cff */
[----:B------:R-:W-:-:S02]  /*3570*/  ULEA UR5, UR5, UR9, 0x3 ;  /* 0x0000000905057291 */ /* 0x000fc4000f8e18ff */
[----:B------:R-:W-:-:S06]  /*3580*/  USHF.L.U32 UR4, UR4, 0x1f, URZ ;  /* 0x0000001f04047899 */ /* 0x000fcc00080006ff */
[----:B---3--:R-:W-:-:S04]  /*3590*/  MOV R2, UR4 ;  /* 0x0000000400027c02 */ /* 0x008fc80008000f00 */
[----:B------:R-:W1:Y:S02]  /*35a0*/  SYNCS.PHASECHK.TRANS64.TRYWAIT P0, [UR5+0x50], R2 ;  /* 0x00005002ff0075a7 */ /* 0x000e640008001105 */
[----:B-1----:R-:W-:Y:S05]  /*35b0*/  @!P0 BRA `(.L_x_38) ;  /* 0x0000006800348947 */ /* 0x002fea0003800000 */
.L_x_95:
[----:B------:R-:W-:-:S13]  /*35c0*/  ELECT P0, URZ, PT ;  /* 0x0000000000ff782f */ /* 0x000fda0003800000 */
[----:B-1----:R-:W-:-:S04]  /*35d0*/  @P0 MOV R2, 0x6000 ;  /* 0x0000600000020802 */ /* 0x002fc80000000f00 */
[----:B------:R1:W-:Y:S01]  /*35e0*/  @P0 SYNCS.ARRIVE.TRANS64 RZ, [UR5+0x10], R2 ;  /* 0x00001002ffff09a7 */ /* 0x0003e20008000005 */
[----:B------:R-:W3:Y:S02]  /*35f0*/  SYNCS.PHASECHK.TRANS64.TRYWAIT P0, [UR9+0x8], RZ ;  /* 0x000008ffff0075a7 */ /* 0x000ee40008001109 */
[----:B-1-3--:R-:W-:Y:S05]  /*3600*/  @!P0 BRA `(.L_x_39) ;  /* 0x0000006800408947 */ /* 0x00afea0003800000 */
.L_x_97:
[----:B------:R-:W-:-:S13]  /*3610*/  ELECT P0, URZ, PT ;  /* 0x0000000000ff782f */ /* 0x000fda0003800000 */
[----:B-1----:R-:W-:-:S04]  /*3620*/  @P0 MOV R2, 0x6000 ;  /* 0x0000600000020802 */ /* 0x002fc80000000f00 */
[----:B------:R1:W-:Y:S03]  /*3630*/  @P0 SYNCS.ARRIVE.TRANS64 RZ, [UR9], R2 ;  /* 0x00000002ffff09a7 */ /* 0x0003e60008000009 */
.L_x_6:
[----:B------:R-:W-:-:S13]  /*3640*/  ISETP.GT.AND P0, PT, R0, 0x3, PT ;  /* 0x000000030000780c */ /* 0x000fda0003f04270 */
[----:B------:R-:W-:Y:S05]  /*3650*/  @P0 BRA `(.L_x_3) ;  /* 0x0000004800140947 */ /* 0x000fea0003800000 */
.L_x_40:
[----:B------:R-:W-:-:S08]  /*3660*/  NOP ;  /* 0x0000000000007918 */ /* 0x000fd00000000000 */
[----:B------:R-:W5:Y:S02]  /*3670*/  USETMAXREG.TRY_ALLOC.CTAPOOL UP0, 0xc0 ;  /* 0x000000c0000079c8 */ /* 0x000f640008000600 */
[----:B-----5:R-:W-:Y:S05]  /*3680*/  BRA.U !UP0, `(.L_x_40) ;  /* 0xfffffffd08f47547 */ /* 0x020fea000b83ffff */
[----:B------:R-:W5:Y:S08]  /*3690*/  S2UR UR4, SR_CgaCtaId ;  /* 0x00000000000479c3 */ /* 0x000f700000008800 */
[----:B------:R-:W-:Y:S01]  /*36a0*/  BAR.SYNC.DEFER_BLOCKING 0x2, 0x120 ;  /* 0x0084800000007b1d */ /* 0x000fe20000010000 */
[----:B-1-3--:R-:W-:-:S05]  /*36b0*/  HFMA2 R2, -RZ, RZ, -0.0 , 0 ;  /* 0x80000000ff027431 */ /* 0x00afca00000001ff */
[----:B------:R-:W-:Y:S02]  /*36c0*/  UMOV UR5, 0x400 ;  /* 0x0000040000057882 */ /* 0x000fe40000000000 */
[----:B-----5:R-:W-:-:S09]  /*36d0*/  ULEA UR4, UR4, UR5, 0x18 ;  /* 0x0000000504047291 */ /* 0x020fd2000f8ec0ff */
[----:B------:R-:W1:Y:S02]  /*36e0*/  SYNCS.PHASECHK.TRANS64.TRYWAIT P0, [UR4+0xc8], R2 ;  /* 0x0000c802ff0075a7 */ /* 0x000e640008001104 */
[----:B-1----:R-:W-:Y:S05]  /*36f0*/  @!P0 BRA `(.L_x_41) ;  /* 0x00000068001c8947 */ /* 0x002fea0003800000 */
.L_x_99:
[----:B------:R-:W3:Y:S01]  /*3700*/  SYNCS.PHASECHK.TRANS64.TRYWAIT P0, [UR4+0x90], RZ ;  /* 0x000090ffff0075a7 */ /* 0x000ee20008001104 */
[----:B------:R-:W5:Y:S01]  /*3710*/  LDCU UR8, c[0x0][0x38c] ;  /* 0x00007180ff0877ac */ /* 0x000f620008000800 */
[----:B------:R-:W-:-:S05]  /*3720*/  IMAD.U32 R132, R12, 0x10000, RZ ;  /* 0x000100000c847824 */ /* 0x000fca00078e00ff */
[----:B------:R-:W-:Y:S01]  /*3730*/  LOP3.LUT R132, R132, 0x600000, RZ, 0xc0, !PT ;  /* 0x0060000084847812 */ /* 0x000fe200078ec0ff */
[----:B-----5:R-:W-:Y:S02]  /*3740*/  UIADD3 UR5, UPT, UPT, -UR8, URZ, URZ ;  /* 0x000000ff08057290 */ /* 0x020fe4000fffe1ff */
[----:B----4-:R-:W-:Y:S02]  /*3750*/  UIADD3 UR7, UPT, UPT, UR8, -0x1, URZ ;  /* 0xffffffff08077890 */ /* 0x010fe4000fffe0ff */
[----:B------:R-:W-:Y:S02]  /*3760*/  USHF.R.S32.HI UR5, URZ, 0x1f, UR5 ;  /* 0x0000001fff057899 */ /* 0x000fe40008011405 */
[----:B------:R-:W-:Y:S02]  /*3770*/  UISETP.GT.AND UP0, UPT, UR8, URZ, UPT ;  /* 0x000000ff0800728c */ /* 0x000fe4000bf04270 */
[----:B------:R-:W-:Y:S02]  /*3780*/  USHF.R.S32.HI UR6, URZ, 0x1f, UR7 ;  /* 0x0000001fff067899 */ /* 0x000fe40008011407 */
[----:B------:R-:W-:-:S02]  /*3790*/  ULEA.HI UR5, UR5, -UR8, URZ, 0x7 ;  /* 0x8000000805057291 */ /* 0x000fc4000f8f38ff */
[----:B------:R-:W-:Y:S02]  /*37a0*/  ULEA.HI UR6, UR6, UR7, URZ, 0x7 ;  /* 0x0000000706067291 */ /* 0x000fe4000f8f38ff */
[----:B------:R-:W-:Y:S02]  /*37b0*/  USHF.R.S32.HI UR5, URZ, 0x7, UR5 ;  /* 0x00000007ff057899 */ /* 0x000fe40008011405 */
[----:B------:R-:W-:Y:S02]  /*37c0*/  USHF.R.S32.HI UR6, URZ, 0x7, UR6 ;  /* 0x00000007ff067899 */ /* 0x000fe40008011406 */
[----:B------:R-:W-:-:S03]  /*37d0*/  @!UP0 ULOP3.LUT UR6, URZ, UR5, URZ, 0x33, !UPT ;  /* 0x00000005ff068292 */ /* 0x000fc6000f8e33ff */
[----:B------:R-:W-:Y:S01]  /*37e0*/  R2UR UR5, R132 ;  /* 0x00000000840572ca */ /* 0x000fe200000e0000 */
[----:B------:R-:W-:-:S04]  /*37f0*/  UISETP.LT.AND UP0, UPT, URZ, UR6, UPT ;  /* 0x00000006ff00728c */ /* 0x000fc8000bf01270 */
[----:B------:R-:W-:Y:S01]  /*3800*/  USEL UR7, URZ, UR6, !UP0 ;  /* 0x00000006ff077287 */ /* 0x000fe2000c000000 */
[----:B---3--:R-:W-:Y:S11]  /*3810*/  @!P0 BRA `(.L_x_42) ;  /* 0x0000006400f48947 */ /* 0x008ff60003800000 */
.L_x_101:
[----:B-1----:R-:W1:Y:S01]  /*3820*/  LDTM.x32 R4, tmem[UR5] ;  /* 0x00000005000479ee */ /* 0x002e6200082c0000 */
[----:B------:R-:W-:Y:S01]  /*3830*/  UIMAD UR7, UR7, -0x80, UR8 ;  /* 0xffffff80070778a4 */ /* 0x000fe2000f8e0208 */
[----:B------:R-:W-:Y:S01]  /*3840*/  IMAD.MOV.U32 R130, RZ, RZ, -0x1 ;  /* 0xffffffffff827424 */ /* 0x000fe200078e00ff */
[C---:B------:R-:W-:Y:S01]  /*3850*/  LOP3.LUT R133, R132.reuse, 0x20, RZ, 0xfc, !PT ;  /* 0x0000002084857812 */ /* 0x040fe200078efcff */
[----:B------:R-:W3:Y:S01]  /*3860*/  LDC R152, c[0x0][0x600] ;  /* 0x00018000ff987b82 */ /* 0x000ee20000000800 */
[C---:B------:R-:W-:Y:S01]  /*3870*/  LOP3.LUT R140, R132.reuse, 0x40, RZ, 0xfc, !PT ;  /* 0x00000040848c7812 */ /* 0x040fe200078efcff */
[----:B------:R-:W-:Y:S01]  /*3880*/  UISETP.GE.AND UP0, UPT, UR6, 0x1, UPT ;  /* 0x000000010600788c */ /* 0x000fe2000bf06270 */
[----:B------:R-:W-:Y:S01]  /*3890*/  IMAD R131, RZ, RZ, -UR7 ;  /* 0x80000007ff837e24 */ /* 0x000fe2000f8e02ff */
[----:B------:R-:W-:Y:S02]  /*38a0*/  R2UR UR5, R133 ;  /* 0x00000000850572ca */ /* 0x000fe400000e0000 */
[----:B------:R-:W-:-:S02]  /*38b0*/  LOP3.LUT R141, R132, 0x60, RZ, 0xfc, !PT ;  /* 0x00000060848d7812 */ /* 0x000fc400078efcff */
[C---:B------:R-:W-:Y:S02]  /*38c0*/  VIADDMNMX R91, R131.reuse, 0x20, RZ, !PT ;  /* 0x00000020835b7846 */ /* 0x040fe400078001ff */
[----:B------:R-:W-:Y:S02]  /*38d0*/  VIADDMNMX R135, R131, 0x80, RZ, !PT ;  /* 0x0000008083877846 */ /* 0x000fe400078001ff */
[--C-:B------:R-:W-:Y:S02]  /*38e0*/  SHF.R.U32.HI R91, RZ, R91, R130.reuse ;  /* 0x0000005bff5b7219 */ /* 0x100fe40000011682 */
[----:B------:R-:W-:Y:S02]  /*38f0*/  SHF.R.U32.HI R135, RZ, R135, R130 ;  /* 0x00000087ff877219 */ /* 0x000fe40000011682 */
[----:B------:R-:W-:Y:S01]  /*3900*/  R2P PR, R91, 0x7e ;  /* 0x0000007e5b007804 */ /* 0x000fe20000000000 */
[----:B------:R-:W4:Y:S01]  /*3910*/  LDTM.x32 R36, tmem[UR5] ;  /* 0x00000005002479ee */ /* 0x000f2200082c0000 */
[----:B------:R-:W-:-:S03]  /*3920*/  R2UR UR5, R140 ;  /* 0x000000008c0572ca */ /* 0x000fc600000e0000 */
[----:B-1----:R-:W-:Y:S02]  /*3930*/  SEL R73, R5, 0xff800000, P1 ;  /* 0xff80000005497807 */ /* 0x002fe40000800000 */
[----:B------:R-:W-:Y:S02]  /*3940*/  SEL R2, R6, 0xff800000, P2 ;  /* 0xff80000006027807 */ /* 0x000fe40001000000 */
[----:B--2---:R-:W-:Y:S02]  /*3950*/  SEL R3, R7, 0xff800000, P3 ;  /* 0xff80000007037807 */ /* 0x004fe40001800000 */
[----:B------:R-:W-:Y:S02]  /*3960*/  SEL R68, R8, 0xff800000, P4 ;  /* 0xff80000008447807 */ /* 0x000fe40002000000 */
[----:B------:R-:W-:Y:S02]  /*3970*/  SEL R69, R9, 0xff800000, P5 ;  /* 0xff80000009457807 */ /* 0x000fe40002800000 */
[----:B------:R-:W-:-:S02]  /*3980*/  SEL R76, R10, 0xff800000, P6 ;  /* 0xff8000000a4c7807 */ /* 0x000fc40003000000 */
[C---:B------:R-:W-:Y:S02]  /*3990*/  R2P PR, R91.reuse.B1, 0x7f ;  /* 0x0000007f5b007804 */ /* 0x040fe40000001000 */
[----:B------:R-:W-:-:S03]  /*39a0*/  LOP3.LUT R5, R91, 0x1, RZ, 0xc0, !PT ;  /* 0x000000015b057812 */ /* 0x000fc600078ec0ff */
[----:B------:R-:W-:Y:S02]  /*39b0*/  SEL R70, R12, 0xff800000, P0 ;  /* 0xff8000000c467807 */ /* 0x000fe40000000000 */
[----:B------:R-:W-:Y:S02]  /*39c0*/  SEL R71, R13, 0xff800000, P1 ;  /* 0xff8000000d477807 */ /* 0x000fe40000800000 */
[----:B------:R-:W-:Y:S02]  /*39d0*/  SEL R74, R14, 0xff800000, P2 ;  /* 0xff8000000e4a7807 */ /* 0x000fe40001000000 */
[----:B------:R-:W-:Y:S02]  /*39e0*/  SEL R75, R15, 0xff800000, P3 ;  /* 0xff8000000f4b7807 */ /* 0x000fe40001800000 */
[----:B------:R-:W-:Y:S02]  /*39f0*/  SEL R78, R16, 0xff800000, P4 ;  /* 0xff800000104e7807 */ /* 0x000fe40002000000 */
[----:B------:R-:W-:-:S02]  /*3a00*/  SEL R79, R17, 0xff800000, P5 ;  /* 0xff800000114f7807 */ /* 0x000fc40002800000 */
[----:B------:R-:W-:Y:S02]  /*3a10*/  SEL R80, R18, 0xff800000, P6 ;  /* 0xff80000012507807 */ /* 0x000fe40003000000 */
[----:B------:R-:W-:-:S05]  /*3a20*/  R2P PR, R91.B2, 0x7f ;  /* 0x0000007f5b007804 */ /* 0x000fca0000002000 */
[----:B------:R-:W-:Y:S02]  /*3a30*/  SEL R82, R20, 0xff800000, P0 ;  /* 0xff80000014527807 */ /* 0x000fe40000000000 */
[----:B------:R-:W-:Y:S02]  /*3a40*/  ISETP.NE.U32.AND P0, PT, R5, 0x1, PT ;  /* 0x000000010500780c */ /* 0x000fe40003f05070 */
[----:B------:R-:W-:Y:S02]  /*3a50*/  SEL R83, R21, 0xff800000, P1 ;  /* 0xff80000015537807 */ /* 0x000fe40000800000 */
[----:B------:R-:W-:Y:S02]  /*3a60*/  SEL R72, R4, 0xff800000, !P0 ;  /* 0xff80000004487807 */ /* 0x000fe40004000000 */
[----:B------:R-:W-:Y:S02]  /*3a70*/  LOP3.LUT P0, RZ, R91, 0x80, RZ, 0xc0, !PT ;  /* 0x000000805bff7812 */ /* 0x000fe4000780c0ff */
[----:B------:R-:W-:-:S02]  /*3a80*/  SEL R84, R22, 0xff800000, P2 ;  /* 0xff80000016547807 */ /* 0x000fc40001000000 */
[----:B------:R-:W-:Y:S02]  /*3a90*/  SEL R77, R11, 0xff800000, P0 ;  /* 0xff8000000b4d7807 */ /* 0x000fe40000000000 */
[----:B------:R-:W-:Y:S02]  /*3aa0*/  LOP3.LUT P0, RZ, R91, 0x8000, RZ, 0xc0, !PT ;  /* 0x000080005bff7812 */ /* 0x000fe4000780c0ff */
[----:B------:R-:W-:Y:S02]  /*3ab0*/  SEL R85, R23, 0xff800000, P3 ;  /* 0xff80000017557807 */ /* 0x000fe40001800000 */
[----:B------:R-:W-:Y:S02]  /*3ac0*/  SEL R81, R19, 0xff800000, P0 ;  /* 0xff80000013517807 */ /* 0x000fe40000000000 */
[----:B------:R-:W-:Y:S02]  /*3ad0*/  LOP3.LUT P0, RZ, R91, 0x800000, RZ, 0xc0, !PT ;  /* 0x008000005bff7812 */ /* 0x000fe4000780c0ff */
[----:B------:R-:W-:-:S02]  /*3ae0*/  SEL R88, R24, 0xff800000, P4 ;  /* 0xff80000018587807 */ /* 0x000fc40002000000 */
[----:B------:R-:W-:Y:S02]  /*3af0*/  SEL R87, R27, 0xff800000, P0 ;  /* 0xff8000001b577807 */ /* 0x000fe40000000000 */
[----:B------:R-:W-:Y:S02]  /*3b00*/  SEL R89, R25, 0xff800000, P5 ;  /* 0xff80000019597807 */ /* 0x000fe40002800000 */
[----:B------:R-:W-:Y:S02]  /*3b10*/  SEL R86, R26, 0xff800000, P6 ;  /* 0xff8000001a567807 */ /* 0x000fe40003000000 */
[----:B------:R-:W-:Y:S02]  /*3b20*/  R2P PR, R91.B3, 0x7f ;  /* 0x0000007f5b007804 */ /* 0x000fe40000003000 */
[----:B------:R-:W-:-:S03]  /*3b30*/  VIADDMNMX R5, R131, 0x40, RZ, !PT ;  /* 0x0000004083057846 */ /* 0x000fc600078001ff */
[----:B------:R-:W-:Y:S02]  /*3b40*/  SEL R90, R28, 0xff800000, P0 ;  /* 0xff8000001c5a7807 */ /* 0x000fe40000000000 */
[----:B------:R-:W-:Y:S02]  /*3b50*/  ISETP.GT.AND P0, PT, R91, -0x1, PT ;  /* 0xffffffff5b00780c */ /* 0x000fe40003f04270 */
[----:B------:R-:W-:Y:S02]  /*3b60*/  SHF.R.U32.HI R4, RZ, R5, R130 ;  /* 0x00000005ff047219 */ /* 0x000fe40000011682 */
[----:B------:R-:W-:Y:S02]  /*3b70*/  SEL R91, R29, 0xff800000, P1 ;  /* 0xff8000001d5b7807 */ /* 0x000fe40000800000 */
[----:B------:R-:W-:Y:S02]  /*3b80*/  SEL R92, R30, 0xff800000, P2 ;  /* 0xff8000001e5c7807 */ /* 0x000fe40001000000 */
[----:B------:R-:W-:-:S02]  /*3b90*/  SEL R93, R31, 0xff800000, P3 ;  /* 0xff8000001f5d7807 */ /* 0x000fc40001800000 */
[----:B------:R-:W-:Y:S02]  /*3ba0*/  SEL R94, R32, 0xff800000, P4 ;  /* 0xff800000205e7807 */ /* 0x000fe40002000000 */
[----:B------:R-:W-:Y:S02]  /*3bb0*/  SEL R95, R33, 0xff800000, P5 ;  /* 0xff800000215f7807 */ /* 0x000fe40002800000 */
[----:B------:R-:W-:Y:S02]  /*3bc0*/  SEL R96, R34, 0xff800000, P6 ;  /* 0xff80000022607807 */ /* 0x000fe40003000000 */
[C---:B------:R-:W-:Y:S02]  /*3bd0*/  R2P PR, R4.reuse, 0x7e ;  /* 0x0000007e04007804 */ /* 0x040fe40000000000 */
[----:B------:R-:W-:Y:S02]  /*3be0*/  SEL R97, R35, 0xff800000, !P0 ;  /* 0xff80000023617807 */ /* 0x000fe40004000000 */
[----:B------:R-:W-:-:S02]  /*3bf0*/  LOP3.LUT R5, R4, 0x1, RZ, 0xc0, !PT ;  /* 0x0000000104057812 */ /* 0x000fc400078ec0ff */
[----:B----4-:R-:W-:Y:S02]  /*3c00*/  SEL R105, R37, 0xff800000, P1 ;  /* 0xff80000025697807 */ /* 0x010fe40000800000 */
[----:B------:R-:W-:Y:S02]  /*3c10*/  SEL R98, R38, 0xff800000, P2 ;  /* 0xff80000026627807 */ /* 0x000fe40001000000 */
[----:B------:R-:W-:Y:S02]  /*3c20*/  SEL R99, R39, 0xff800000, P3 ;  /* 0xff80000027637807 */ /* 0x000fe40001800000 */
[----:B------:R-:W-:Y:S02]  /*3c30*/  SEL R100, R40, 0xff800000, P4 ;  /* 0xff80000028647807 */ /* 0x000fe40002000000 */
[----:B------:R-:W-:Y:S02]  /*3c40*/  SEL R101, R41, 0xff800000, P5 ;  /* 0xff80000029657807 */ /* 0x000fe40002800000 */
[----:B------:R-:W-:-:S02]  /*3c50*/  SEL R108, R42, 0xff800000, P6 ;  /* 0xff8000002a6c7807 */ /* 0x000fc40003000000 */
[----:B------:R-:W-:-:S05]  /*3c60*/  R2P PR, R4.B1, 0x7f ;  /* 0x0000007f04007804 */ /* 0x000fca0000001000 */
        /* <DEDUP_REMOVED lines=15> */
[C---:B------:R-:W-:Y:S02]  /*3d60*/  LOP3.LUT P0, RZ, R4.reuse, 0x8000, RZ, 0xc0, !PT ;  /* 0x0000800004ff7812 */ /* 0x040fe4000780c0ff */
[----:B------:R-:W-:Y:S02]  /*3d70*/  SEL R55, R55, 0xff800000, P3 ;  /* 0xff80000037377807 */ /* 0x000fe40001800000 */
[----:B------:R-:W-:Y:S02]  /*3d80*/  SEL R113, R51, 0xff800000, P0 ;  /* 0xff80000033717807 */ /* 0x000fe40000000000 */
[----:B------:R-:W1:Y:S01]  /*3d90*/  LDTM.x32 R20, tmem[UR5] ;  /* 0x00000005001479ee */ /* 0x000e6200082c0000 */
[----:B------:R-:W-:Y:S02]  /*3da0*/  LOP3.LUT P0, RZ, R4, 0x800000, RZ, 0xc0, !PT ;  /* 0x0080000004ff7812 */ /* 0x000fe4000780c0ff */
[----:B------:R-:W-:-:S02]  /*3db0*/  SEL R56, R56, 0xff800000, P4 ;  /* 0xff80000038387807 */ /* 0x000fc40002000000 */
[----:B------:R-:W-:Y:S02]  /*3dc0*/  SEL R59, R59, 0xff800000, P0 ;  /* 0xff8000003b3b7807 */ /* 0x000fe40000000000 */
[----:B------:R-:W-:Y:S02]  /*3dd0*/  SEL R57, R57, 0xff800000, P5 ;  /* 0xff80000039397807 */ /* 0x000fe40002800000 */
[----:B------:R-:W-:Y:S02]  /*3de0*/  SEL R58, R58, 0xff800000, P6 ;  /* 0xff8000003a3a7807 */ /* 0x000fe40003000000 */
[----:B------:R-:W-:Y:S02]  /*3df0*/  R2P PR, R4.B3, 0x7f ;  /* 0x0000007f04007804 */ /* 0x000fe40000003000 */
[----:B------:R-:W-:Y:S02]  /*3e00*/  VIADDMNMX R5, R131, 0x60, RZ, !PT ;  /* 0x0000006083057846 */ /* 0x000fe400078001ff */
[----:B------:R-:W-:-:S02]  /*3e10*/  R2UR UR5, R141 ;  /* 0x000000008d0572ca */ /* 0x000fc400000e0000 */
        /* <DEDUP_REMOVED lines=12> */
[----:B-1----:R-:W-:Y:S02]  /*3ee0*/  SEL R121, R21, 0xff800000, P1 ;  /* 0xff80000015797807 */ /* 0x002fe40000800000 */
[----:B------:R-:W-:Y:S02]  /*3ef0*/  SEL R114, R22, 0xff800000, P2 ;  /* 0xff80000016727807 */ /* 0x000fe40001000000 */
[----:B------:R-:W-:Y:S02]  /*3f00*/  SEL R115, R23, 0xff800000, P3 ;  /* 0xff80000017737807 */ /* 0x000fe40001800000 */
[----:B------:R-:W-:Y:S02]  /*3f10*/  SEL R116, R24, 0xff800000, P4 ;  /* 0xff80000018747807 */ /* 0x000fe40002000000 */
[----:B------:R-:W-:Y:S02]  /*3f20*/  SEL R117, R25, 0xff800000, P5 ;  /* 0xff80000019757807 */ /* 0x000fe40002800000 */
[----:B------:R-:W-:-:S02]  /*3f30*/  SEL R124, R26, 0xff800000, P6 ;  /* 0xff8000001a7c7807 */ /* 0x000fc40003000000 */
[----:B------:R-:W-:Y:S02]  /*3f40*/  R2P PR, R134.B1, 0x7f ;  /* 0x0000007f86007804 */ /* 0x000fe40000001000 */
        /* <DEDUP_REMOVED lines=26> */
[----:B------:R-:W-:-:S03]  /*40f0*/  R2UR UR5, R140 ;  /* 0x000000008c0572ca */ /* 0x000fc600000e0000 */
[----:B------:R-:W-:Y:S02]  /*4100*/  SEL R44, R44, 0xff800000, P0 ;  /* 0xff8000002c2c7807 */ /* 0x000fe40000000000 */
[----:B------:R-:W-:Y:S02]  /*4110*/  ISETP.GT.AND P0, PT, R134, -0x1, PT ;  /* 0xffffffff8600780c */ /* 0x000fe40003f04270 */
[----:B------:R-:W-:Y:S02]  /*4120*/  SEL R45, R45, 0xff800000, P1 ;  /* 0xff8000002d2d7807 */ /* 0x000fe40000800000 */
[----:B------:R-:W-:Y:S02]  /*4130*/  SEL R46, R46, 0xff800000, P2 ;  /* 0xff8000002e2e7807 */ /* 0x000fe40001000000 */
[----:B------:R-:W-:Y:S02]  /*4140*/  SEL R47, R47, 0xff800000, P3 ;  /* 0xff8000002f2f7807 */ /* 0x000fe40001800000 */
[----:B------:R-:W-:-:S02]  /*4150*/  SEL R48, R48, 0xff800000, P4 ;  /* 0xff80000030307807 */ /* 0x000fc40002000000 */
[----:B------:R-:W-:Y:S02]  /*4160*/  SEL R49, R49, 0xff800000, P5 ;  /* 0xff80000031317807 */ /* 0x000fe40002800000 */
[----:B------:R-:W-:Y:S02]  /*4170*/  SEL R50, R50, 0xff800000, P6 ;  /* 0xff80000032327807 */ /* 0x000fe40003000000 */
[----:B------:R-:W-:Y:S02]  /*4180*/  R2P PR, R135, 0x7e ;  /* 0x0000007e87007804 */ /* 0x000fe40000000000 */
[----:B------:R-:W-:-:S03]  /*4190*/  SEL R51, R51, 0xff800000, !P0 ;  /* 0xff80000033337807 */ /* 0x000fc60004000000 */
[----:B-1----:R-:W-:Y:S02]  /*41a0*/  SEL R5, R5, 0xff800000, P1 ;  /* 0xff80000005057807 */ /* 0x002fe40000800000 */
        /* <DEDUP_REMOVED lines=17> */
[----:B------:R-:W-:Y:S02]  /*42c0*/  FMNMX R20, R2, R3, !PT ;  /* 0x0000000302147209 */ /* 0x000fe40007800000 */
[----:B------:R-:W-:Y:S02]  /*42d0*/  FMNMX R21, R72, R73, !PT ;  /* 0x0000004948157209 */ /* 0x000fe40007800000 */
[----:B------:R-:W-:-:S02]  /*42e0*/  SEL R138, R22, 0xff800000, P2 ;  /* 0xff800000168a7807 */ /* 0x000fc40001000000 */
[----:B------:R-:W-:Y:S02]  /*42f0*/  SEL R139, R23, 0xff800000, P3 ;  /* 0xff800000178b7807 */ /* 0x000fe40001800000 */
[----:B------:R-:W-:Y:S02]  /*4300*/  FMNMX3 R21, R21, R70, R71, !PT ;  /* 0x0000004615157276 */ /* 0x000fe40007800047 */
[----:B------:R-:W-:Y:S02]  /*4310*/  FMNMX3 R20, R20, R74, R75, !PT ;  /* 0x0000004a14147276 */ /* 0x000fe4000780004b */
[----:B------:R-:W-:Y:S02]  /*4320*/  FMNMX R23, R68, R69, !PT ;  /* 0x0000004544177209 */ /* 0x000fe40007800000 */
[----:B------:R-:W-:Y:S02]  /*4330*/  FMNMX R22, R76, R77, !PT ;  /* 0x0000004d4c167209 */ /* 0x000fe40007800000 */
[----:B------:R-:W-:-:S02]  /*4340*/  FMNMX3 R21, R21, R82, R83, !PT ;  /* 0x0000005215157276 */ /* 0x000fc40007800053 */
[----:B------:R-:W-:Y:S02]  /*4350*/  FMNMX3 R20, R20, R84, R85, !PT ;  /* 0x0000005414147276 */ /* 0x000fe40007800055 */
[----:B------:R-:W-:Y:S02]  /*4360*/  FMNMX3 R23, R23, R78, R79, !PT ;  /* 0x0000004e17177276 */ /* 0x000fe4000780004f */
[----:B------:R-:W-:Y:S02]  /*4370*/  FMNMX3 R22, R22, R80, R81, !PT ;  /* 0x0000005016167276 */ /* 0x000fe40007800051 */
[----:B------:R-:W-:Y:S02]  /*4380*/  FMNMX3 R21, R21, R90, R91, !PT ;  /* 0x0000005a15157276 */ /* 0x000fe4000780005b */
[----:B------:R-:W-:Y:S02]  /*4390*/  FMNMX3 R20, R20, R92, R93, !PT ;  /* 0x0000005c14147276 */ /* 0x000fe4000780005d */
        /* <DEDUP_REMOVED lines=22> */
[----:B------:R-:W-:Y:S02]  /*4500*/  SEL R4, R4, 0xff800000, !P0 ;  /* 0xff80000004047807 */ /* 0x000fe40004000000 */
[----:B------:R-:W-:Y:S02]  /*4510*/  LOP3.LUT P0, RZ, R135, 0x80, RZ, 0xc0, !PT ;  /* 0x0000008087ff7812 */ /* 0x000fe4000780c0ff */
[----:B------:R-:W-:-:S02]  /*4520*/  FMNMX3 R21, R21, R118, R119, !PT ;  /* 0x0000007615157276 */ /* 0x000fc40007800077 */
[----:B------:R-:W-:Y:S02]  /*4530*/  FMNMX3 R20, R20, R122, R123, !PT ;  /* 0x0000007a14147276 */ /* 0x000fe4000780007b */
[----:B------:R-:W-:Y:S02]  /*4540*/  FMNMX3 R23, R23, R116, R117, !PT ;  /* 0x0000007417177276 */ /* 0x000fe40007800075 */
[----:B------:R-:W-:Y:S02]  /*4550*/  FMNMX3 R22, R22, R124, R125, !PT ;  /* 0x0000007c16167276 */ /* 0x000fe4000780007d */
[----:B------:R-:W-:Y:S02]  /*4560*/  SEL R11, R11, 0xff800000, P0 ;  /* 0xff8000000b0b7807 */ /* 0x000fe40000000000 */
        /* <DEDUP_REMOVED lines=12> */
[----:B------:R-:W-:Y:S02]  /*4630*/  SEL R144, R24, 0xff800000, P4 ;  /* 0xff80000018907807 */ /* 0x000fe40002000000 */
[----:B------:R-:W-:-:S02]  /*4640*/  SEL R145, R25, 0xff800000, P5 ;  /* 0xff80000019917807 */ /* 0x000fc40002800000 */
[----:B------:R-:W-:Y:S02]  /*4650*/  SEL R142, R26, 0xff800000, P6 ;  /* 0xff8000001a8e7807 */ /* 0x000fe40003000000 */
[----:B------:R-:W-:Y:S02]  /*4660*/  FMNMX3 R21, R21, R4, R5, !PT ;  /* 0x0000000415157276 */ /* 0x000fe40007800005 */
[----:B------:R-:W-:Y:S02]  /*4670*/  FMNMX3 R20, R20, R6, R7, !PT ;  /* 0x0000000614147276 */ /* 0x000fe40007800007 */
[----:B------:R-:W-:Y:S02]  /*4680*/  FMNMX3 R23, R23, R48, R49, !PT ;  /* 0x0000003017177276 */ /* 0x000fe40007800031 */
[----:B------:R-:W-:Y:S02]  /*4690*/  FMNMX3 R22, R22, R50, R51, !PT ;  /* 0x0000003216167276 */ /* 0x000fe40007800033 */
[----:B------:R-:W-:-:S02]  /*46a0*/  R2P PR, R135.B3, 0x7f ;  /* 0x0000007f87007804 */ /* 0x000fc40000003000 */
[----:B------:R-:W-:Y:S02]  /*46b0*/  FMNMX3 R21, R21, R12, R13, !PT ;  /* 0x0000000c15157276 */ /* 0x000fe4000780000d */
[----:B------:R-:W-:Y:S02]  /*46c0*/  FMNMX3 R20, R20, R14, R15, !PT ;  /* 0x0000000e14147276 */ /* 0x000fe4000780000f */
[----:B------:R-:W-:Y:S02]  /*46d0*/  FMNMX3 R23, R23, R8, R9, !PT ;  /* 0x0000000817177276 */ /* 0x000fe40007800009 */
[----:B------:R-:W-:Y:S02]  /*46e0*/  FMNMX3 R22, R22, R10, R11, !PT ;  /* 0x0000000a16167276 */ /* 0x000fe4000780000b */
[----:B------:R-:W-:Y:S02]  /*46f0*/  SEL R136, R28, 0xff800000, P0 ;  /* 0xff8000001c887807 */ /* 0x000fe40000000000 */
[----:B------:R-:W-:-:S02]  /*4700*/  ISETP.GT.AND P0, PT, R135, -0x1, PT ;  /* 0xffffffff8700780c */ /* 0x000fc40003f04270 */
[----:B------:R-:W-:Y:S02]  /*4710*/  SEL R137, R29, 0xff800000, P1 ;  /* 0xff8000001d897807 */ /* 0x000fe40000800000 */
[----:B------:R-:W-:Y:S02]  /*4720*/  SEL R134, R30, 0xff800000, P2 ;  /* 0xff8000001e867807 */ /* 0x000fe40001000000 */
[----:B------:R-:W-:Y:S02]  /*4730*/  SEL R135, R31, 0xff800000, P3 ;  /* 0xff8000001f877807 */ /* 0x000fe40001800000 */
[----:B------:R-:W-:Y:S02]  /*4740*/  FMNMX3 R21, R21, R130, R131, !PT ;  /* 0x0000008215157276 */ /* 0x000fe40007800083 */
[----:B------:R-:W-:Y:S02]  /*4750*/  FMNMX3 R20, R20, R138, R139, !PT ;  /* 0x0000008a14147276 */ /* 0x000fe4000780008b */
[----:B------:R-:W-:-:S02]  /*4760*/  FMNMX3 R23, R23, R16, R17, !PT ;  /* 0x0000001017177276 */ /* 0x000fc40007800011 */
[----:B------:R-:W-:Y:S02]  /*4770*/  FMNMX3 R22, R22, R18, R19, !PT ;  /* 0x0000001216167276 */ /* 0x000fe40007800013 */
[----:B------:R-:W-:Y:S02]  /*4780*/  SEL R35, R35, 0xff800000, !P0 ;  /* 0xff80000023237807 */ /* 0x000fe40004000000 */
[----:B------:R-:W-:Y:S02]  /*4790*/  SEL R32, R32, 0xff800000, P4 ;  /* 0xff80000020207807 */ /* 0x000fe40002000000 */
[----:B------:R-:W-:Y:S02]  /*47a0*/  SEL R33, R33, 0xff800000, P5 ;  /* 0xff80000021217807 */ /* 0x000fe40002800000 */
[----:B------:R-:W-:Y:S02]  /*47b0*/  SEL R34, R34, 0xff800000, P6 ;  /* 0xff80000022227807 */ /* 0x000fe40003000000 */
[----:B------:R-:W-:-:S02]  /*47c0*/  FMNMX3 R21, R21, R136, R137, !PT ;  /* 0x0000008815157276 */ /* 0x000fc40007800089 */
[----:B------:R-:W-:Y:S02]  /*47d0*/  FMNMX3 R20, R20, R134, R135, !PT ;  /* 0x0000008614147276 */ /* 0x000fe40007800087 */
[----:B------:R-:W-:Y:S02]  /*47e0*/  FMNMX3 R23, R23, R144, R145, !PT ;  /* 0x0000009017177276 */ /* 0x000fe40007800091 */
[----:B------:R-:W-:Y:S02]  /*47f0*/  FMNMX3 R22, R22, R142, R143, !PT ;  /* 0x0000008e16167276 */ /* 0x000fe4000780008f */
[----:B------:R-:W-:Y:S02]  /*4800*/  FMNMX R20, R21, R20, !PT ;  /* 0x0000001415147209 */ /* 0x000fe40007800000 */
[----:B------:R-:W-:Y:S02]  /*4810*/  FMNMX3 R23, R23, R32, R33, !PT ;  /* 0x0000002017177276 */ /* 0x000fe40007800021 */
[----:B------:R-:W-:-:S04]  /*4820*/  FMNMX3 R22, R22, R34, R35, !PT ;  /* 0x0000002216167276 */ /* 0x000fc80007800023 */
[----:B------:R-:W-:-:S04]  /*4830*/  FMNMX3 R154, R20, R23, R22, !PT ;  /* 0x00000017149a7276 */ /* 0x000fc80007800016 */
[----:B------:R-:W-:-:S04]  /*4840*/  FSETP.NEU.AND P0, PT, R154, -INF , PT ;  /* 0xff8000009a00780b */ /* 0x000fc80003f0d000 */
[----:B------:R-:W-:Y:S02]  /*4850*/  FSEL R153, R154, RZ, P0 ;  /* 0x000000ff9a997208 */ /* 0x000fe40000000000 */
[----:B------:R-:W-:-:S03]  /*4860*/  ELECT P0, URZ, PT ;  /* 0x0000000000ff782f */ /* 0x000fc60003800000 */
[----:B---3--:R-:W-:-:S04]  /*4870*/  FFMA R153, -R153, R152, 8 ;  /* 0x4100000099997423 */ /* 0x008fc80000000198 */
[-CC-:B------:R-:W-:Y:S02]  /*4880*/  FFMA2 R20, R72.F32x2.HI_LO, R152.reuse.F32, R153.reuse.F32 ;  /* 0x0000009848147249 */ /* 0x180fe40001200099 */
[-CC-:B------:R-:W-:Y:S02]  /*4890*/  FFMA2 R2, R2.F32x2.HI_LO, R152.reuse.F32, R153.reuse.F32 ;  /* 0x0000009802027249 */ /* 0x180fe40001200099 */
[-CC-:B------:R-:W-:Y:S02]  /*48a0*/  FFMA2 R22, R68.F32x2.HI_LO, R152.reuse.F32, R153.reuse.F32 ;  /* 0x0000009844167249 */ /* 0x180fe40001200099 */
[-CC-:B------:R-:W-:Y:S01]  /*48b0*/  FFMA2 R24, R76.F32x2.HI_LO, R152.reuse.F32, R153.reuse.F32 ;  /* 0x000000984c187249 */ /* 0x180fe20001200099 */
[----:B------:R-:W-:Y:S01]  /*48c0*/  MUFU.EX2 R20, R20 ;  /* 0x0000001400147308 */ /* 0x000fe20000000800 */
[-CC-:B------:R-:W-:Y:S02]  /*48d0*/  FFMA2 R26, R70.F32x2.HI_LO, R152.reuse.F32, R153.reuse.F32 ;  /* 0x00000098461a7249 */ /* 0x180fe40001200099 */
[----:B------:R-:W-:-:S02]  /*48e0*/  FFMA2 R28, R74.F32x2.HI_LO, R152.F32, R153.F32 ;  /* 0x000000984a1c7249 */ /* 0x000fc40001200099 */
[-CC-:B------:R-:W-:Y:S02]  /*48f0*/  FFMA2 R30, R78.F32x2.HI_LO, R152.reuse.F32, R153.reuse.F32 ;  /* 0x000000984e1e7249 */ /* 0x180fe40001200099 */
[-CC-:B------:R-:W-:Y:S01]  /*4900*/  FFMA2 R68, R80.F32x2.HI_LO, R152.reuse.F32, R153.reuse.F32 ;  /* 0x0000009850447249 */ /* 0x180fe20001200099 */
[----:B------:R-:W1:Y:S01]  /*4910*/  MUFU.EX2 R21, R21 ;  /* 0x0000001500157308 */ /* 0x000e620000000800 */
[-CC-:B------:R-:W-:Y:S02]  /*4920*/  FFMA2 R70, R82.F32x2.HI_LO, R152.reuse.F32, R153.reuse.F32 ;  /* 0x0000009852467249 */ /* 0x180fe40001200099 */
[-CC-:B------:R-:W-:Y:S02]  /*4930*/  FFMA2 R72, R84.F32x2.HI_LO, R152.reuse.F32, R153.reuse.F32 ;  /* 0x0000009854487249 */ /* 0x180fe40001200099 */
[-CC-:B------:R-:W-:Y:S02]  /*4940*/  FFMA2 R74, R88.F32x2.HI_LO, R152.reuse.F32, R153.reuse.F32 ;  /* 0x00000098584a7249 */ /* 0x180fe40001200099 */
[-CC-:B------:R-:W-:Y:S01]  /*4950*/  FFMA2 R76, R86.F32x2.HI_LO, R152.reuse.F32, R153.reuse.F32 ;  /* 0x00000098564c7249 */ /* 0x180fe20001200099 */
[----:B------:R-:W-:Y:S01]  /*4960*/  MUFU.EX2 R2, R2 ;  /* 0x0000000200027308 */ /* 0x000fe20000000800 */
[----:B------:R-:W-:-:S02]  /*4970*/  FFMA2 R78, R90.F32x2.HI_LO, R152.F32, R153.F32 ;  /* 0x000000985a4e7249 */ /* 0x000fc40001200099 */
[-CC-:B------:R-:W-:Y:S02]  /*4980*/  FFMA2 R80, R92.F32x2.HI_LO, R152.reuse.F32, R153.reuse.F32 ;  /* 0x000000985c507249 */ /* 0x180fe40001200099 */
[-CC-:B------:R-:W-:Y:S02]  /*4990*/  FFMA2 R82, R94.F32x2.HI_LO, R152.reuse.F32, R153.reuse.F32 ;  /* 0x000000985e527249 */ /* 0x180fe40001200099 */
[-CC-:B------:R-:W-:Y:S01]  /*49a0*/  FFMA2 R84, R96.F32x2.HI_LO, R152.reuse.F32, R153.reuse.F32 ;  /* 0x0000009860547249 */ /* 0x180fe20001200099 */
[----:B------:R-:W2:Y:S01]  /*49b0*/  MUFU.EX2 R3, R3 ;  /* 0x0000000300037308 */ /* 0x000ea20000000800 */
[-CC-:B------:R-:W-:Y:S02]  /*49c0*/  FFMA2 R86, R104.F32x2.HI_LO, R152.reuse.F32, R153.reuse.F32 ;  /* 0x0000009868567249 */ /* 0x180fe40001200099 */
[-CC-:B------:R-:W-:Y:S02]  /*49d0*/  FFMA2 R88, R98.F32x2.HI_LO, R152.reuse.F32, R153.reuse.F32 ;  /* 0x0000009862587249 */ /* 0x180fe40001200099 */
[----:B------:R-:W-:-:S02]  /*49e0*/  FFMA2 R90, R100.F32x2.HI_LO, R152.F32, R153.F32 ;  /* 0x00000098645a7249 */ /* 0x000fc40001200099 */
[-CC-:B------:R-:W-:Y:S01]  /*49f0*/  FFMA2 R92, R108.F32x2.HI_LO, R152.reuse.F32, R153.reuse.F32 ;  /* 0x000000986c5c7249 */ /* 0x180fe20001200099 */
[----:B------:R-:W-:Y:S01]  /*4a00*/  MUFU.EX2 R22, R22 ;  /* 0x0000001600167308 */ /* 0x000fe20000000800 */
[-CC-:B------:R-:W-:Y:S02]  /*4a10*/  FFMA2 R94, R102.F32x2.HI_LO, R152.reuse.F32, R153.reuse.F32 ;  /* 0x00000098665e7249 */ /* 0x180fe40001200099 */
[-CC-:B------:R-:W-:Y:S02]  /*4a20*/  FFMA2 R96, R106.F32x2.HI_LO, R152.reuse.F32, R153.reuse.F32 ;  /* 0x000000986a607249 */ /* 0x180fe40001200099 */
[-CC-:B------:R-:W-:Y:S02]  /*4a30*/  FFMA2 R98, R110.F32x2.HI_LO, R152.reuse.F32, R153.reuse.F32 ;  /* 0x000000986e627249 */ /* 0x180fe40001200099 */
[-CC-:B------:R-:W-:Y:S01]  /*4a40*/  FFMA2 R100, R112.F32x2.HI_LO, R152.reuse.F32, R153.reuse.F32 ;  /* 0x0000009870647249 */ /* 0x180fe20001200099 */
[----:B------:R-:W3:Y:S01]  /*4a50*/  MUFU.EX2 R23, R23 ;  /* 0x0000001700177308 */ /* 0x000ee20000000800 */
[----:B------:R-:W-:-:S02]  /*4a60*/  FFMA2 R102, R120.F32x2.HI_LO, R152.F32, R153.F32 ;  /* 0x0000009878667249 */ /* 0x000fc40001200099 */
[-CC-:B------:R-:W-:Y:S02]  /*4a70*/  FFMA2 R104, R114.F32x2.HI_LO, R152.reuse.F32, R153.reuse.F32 ;  /* 0x0000009872687249 */ /* 0x180fe40001200099 */
[-CC-:B------:R-:W-:Y:S02]  /*4a80*/  FFMA2 R110, R118.F32x2.HI_LO, R152.reuse.F32, R153.reuse.F32 ;  /* 0x00000098766e7249 */ /* 0x180fe40001200099 */
[-CC-:B------:R-:W-:Y:S01]  /*4a90*/  FFMA2 R112, R122.F32x2.HI_LO, R152.reuse.F32, R153.reuse.F32 ;  /* 0x000000987a707249 */ /* 0x180fe20001200099 */
[----:B------:R-:W-:Y:S01]  /*4aa0*/  MUFU.EX2 R24, R24 ;  /* 0x0000001800187308 */ /* 0x000fe20000000800 */
[-CC-:B------:R-:W-:Y:S02]  /*4ab0*/  FFMA2 R114, R126.F32x2.HI_LO, R152.reuse.F32, R153.reuse.F32 ;  /* 0x000000987e727249 */ /* 0x180fe40001200099 */
[--C-:B------:R-:W-:Y:S01]  /*4ac0*/  FFMA2 R118, R4.F32x2.HI_LO, R152.F32, R153.reuse.F32 ;  /* 0x0000009804767249 */ /* 0x100fe20001200099 */
[----:B-1----:R-:W-:Y:S01]  /*4ad0*/  F2FP.SATFINITE.E4M3.F32.PACK_AB_MERGE_C R4, R21, R20, RZ ;  /* 0x000000141504723e */ /* 0x002fe200048070ff */
[----:B------:R-:W-:-:S02]  /*4ae0*/  FFMA2 R120, R6.F32x2.HI_LO, R152.F32, R153.F32 ;  /* 0x0000009806787249 */ /* 0x000fc40001200099 */
[-CC-:B------:R-:W-:Y:S01]  /*4af0*/  FFMA2 R122, R8.F32x2.HI_LO, R152.reuse.F32, R153.reuse.F32 ;  /* 0x00000098087a7249 */ /* 0x180fe20001200099 */
[----:B------:R-:W1:Y:S01]  /*4b00*/  MUFU.EX2 R25, R25 ;  /* 0x0000001900197308 */ /* 0x000e620000000800 */
[--C-:B------:R-:W-:Y:S01]  /*4b10*/  FFMA2 R126, R12.F32x2.HI_LO, R152.F32, R153.reuse.F32 ;  /* 0x000000980c7e7249 */ /* 0x100fe20001200099 */
[----:B--2---:R-:W-:Y:S01]  /*4b20*/  F2FP.SATFINITE.E4M3.F32.PACK_AB_MERGE_C R9, R3, R2, RZ ;  /* 0x000000020309723e */ /* 0x004fe200048070ff */
[--C-:B------:R-:W-:Y:S01]  /*4b30*/  FFMA2 R60, R60.F32x2.HI_LO, R152.F32, R153.reuse.F32 ;  /* 0x000000983c3c7249 */ /* 0x100fe20001200099 */
[----:B---3--:R-:W-:Y:S01]  /*4b40*/  F2FP.SATFINITE.E4M3.F32.PACK_AB_MERGE_C R5, R23, R22, RZ ;  /* 0x000000161705723e */ /* 0x008fe200048070ff */
[-CC-:B------:R-:W-:Y:S01]  /*4b50*/  FFMA2 R62, R62.F32x2.HI_LO, R152.reuse.F32, R153.reuse.F32 ;  /* 0x000000983e3e7249 */ /* 0x180fe20001200099 */
[----:B------:R-:W-:Y:S01]  /*4b60*/  SHF.R.S32.HI R13, RZ, 0x1f, R0 ;  /* 0x0000001fff0d7819 */ /* 0x000fe20000011400 */
[-CC-:B------:R-:W-:Y:S01]  /*4b70*/  FFMA2 R52, R52.F32x2.HI_LO, R152.reuse.F32, R153.reuse.F32 ;  /* 0x0000009834347249 */ /* 0x180fe20001200099 */
[----:B------:R-:W-:Y:S01]  /*4b80*/  MUFU.EX2 R26, R26 ;  /* 0x0000001a001a7308 */ /* 0x000fe20000000800 */
[-C--:B------:R-:W-:Y:S01]  /*4b90*/  FFMA2 R54, R54.F32x2.HI_LO, R152.reuse.F32, R153.F32 ;  /* 0x0000009836367249 */ /* 0x080fe20001200099 */
[----:B------:R-:W-:Y:S01]  /*4ba0*/  PRMT R4, R4, 0x5410, R9 ;  /* 0x0000541004047816 */ /* 0x000fe20000000009 */
[--C-:B------:R-:W-:Y:S01]  /*4bb0*/  FFMA2 R56, R56.F32x2.HI_LO, R152.F32, R153.reuse.F32 ;  /* 0x0000009838387249 */ /* 0x100fe20001200099 */
[----:B------:R-:W-:Y:S01]  /*4bc0*/  LEA.HI R13, R13, R0, RZ, 0x2 ;  /* 0x000000000d0d7211 */ /* 0x000fe200078f10ff */
[----:B------:R-:W-:-:S02]  /*4bd0*/  FFMA2 R58, R58.F32x2.HI_LO, R152.F32, R153.F32 ;  /* 0x000000983a3a7249 */ /* 0x000fc40001200099 */
[--C-:B------:R-:W-:Y:S01]  /*4be0*/  FFMA2 R64, R64.F32x2.HI_LO, R152.F32, R153.reuse.F32 ;  /* 0x0000009840407249 */ /* 0x100fe20001200099 */
[----:B------:R-:W2:Y:S01]  /*4bf0*/  MUFU.EX2 R27, R27 ;  /* 0x0000001b001b7308 */ /* 0x000ea20000000800 */
[----:B-1----:R-:W-:Y:S01]  /*4c00*/  F2FP.SATFINITE.E4M3.F32.PACK_AB_MERGE_C R8, R25, R24, RZ ;  /* 0x000000181908723e */ /* 0x002fe200048070ff */
[-CC-:B------:R-:W-:Y:S01]  /*4c10*/  FFMA2 R66, R66.F32x2.HI_LO, R152.reuse.F32, R153.reuse.F32 ;  /* 0x0000009842427249 */ /* 0x180fe20001200099 */
[----:B------:R-:W-:Y:S01]  /*4c20*/  LOP3.LUT R13, R13, 0xfffffffc, RZ, 0xc0, !PT ;  /* 0xfffffffc0d0d7812 */ /* 0x000fe200078ec0ff */
[-CC-:B------:R-:W-:Y:S01]  /*4c30*/  FFMA2 R108, R124.F32x2.HI_LO, R152.reuse.F32, R153.reuse.F32 ;  /* 0x000000987c6c7249 */ /* 0x180fe20001200099 */
[----:B------:R-:W-:Y:S01]  /*4c40*/  PRMT R5, R5, 0x5410, R8 ;  /* 0x0000541005057816 */ /* 0x000fe20000000008 */
[-CC-:B------:R-:W-:Y:S02]  /*4c50*/  FFMA2 R124, R10.F32x2.HI_LO, R152.reuse.F32, R153.reuse.F32 ;  /* 0x000000980a7c7249 */ /* 0x180fe40001200099 */
[----:B------:R-:W-:Y:S01]  /*4c60*/  MUFU.EX2 R28, R28 ;  /* 0x0000001c001c7308 */ /* 0x000fe20000000800 */
[----:B------:R-:W-:-:S02]  /*4c70*/  FFMA2 R106, R116.F32x2.HI_LO, R152.F32, R153.F32 ;  /* 0x00000098746a7249 */ /* 0x000fc40001200099 */
[-CC-:B------:R-:W-:Y:S02]  /*4c80*/  FFMA2 R116, R128.F32x2.HI_LO, R152.reuse.F32, R153.reuse.F32 ;  /* 0x0000009880747249 */ /* 0x180fe40001200099 */
[-CC-:B------:R-:W-:Y:S02]  /*4c90*/  FFMA2 R128, R14.F32x2.HI_LO, R152.reuse.F32, R153.reuse.F32 ;  /* 0x000000980e807249 */ /* 0x180fe40001200099 */
[--C-:B------:R-:W-:Y:S01]  /*4ca0*/  FFMA2 R150, R142.F32x2.HI_LO, R152.F32, R153.reuse.F32 ;  /* 0x000000988e967249 */ /* 0x100fe20001200099 */
[----:B------:R-:W1:Y:S01]  /*4cb0*/  MUFU.EX2 R29, R29 ;  /* 0x0000001d001d7308 */ /* 0x000e620000000800 */
[----:B--2---:R-:W-:Y:S01]  /*4cc0*/  F2FP.SATFINITE.E4M3.F32.PACK_AB_MERGE_C R6, R27, R26, RZ ;  /* 0x0000001a1b06723e */ /* 0x004fe200048070ff */
[-C--:B------:R-:W-:Y:S01]  /*4cd0*/  FFMA2 R36, R36.F32x2.HI_LO, R152.reuse.F32, R153.F32 ;  /* 0x0000009824247249 */ /* 0x080fe20001200099 */
[----:B------:R-:W-:Y:S01]  /*4ce0*/  IADD3 R142, PT, PT, R0, 0x3, -R13 ;  /* 0x00000003008e7810 */ /* 0x000fe20007ffe80d */
[-CC-:B------:R-:W-:Y:S01]  /*4cf0*/  FFMA2 R38, R38.F32x2.HI_LO, R152.reuse.F32, R153.reuse.F32 ;  /* 0x0000009826267249 */ /* 0x180fe20001200099 */
[----:B------:R-:W-:Y:S01]  /*4d00*/  LOP3.LUT R143, R132, 0x48, RZ, 0xfc, !PT ;  /* 0x00000048848f7812 */ /* 0x000fe200078efcff */
[----:B------:R-:W-:-:S02]  /*4d10*/  FFMA2 R40, R40.F32x2.HI_LO, R152.F32, R153.F32 ;  /* 0x0000009828287249 */ /* 0x000fc40001200099 */
[----:B------:R-:W-:Y:S01]  /*4d20*/  MUFU.EX2 R30, R30 ;  /* 0x0000001e001e7308 */ /* 0x000fe20000000800 */
[-CC-:B------:R-:W-:Y:S02]  /*4d30*/  FFMA2 R42, R42.F32x2.HI_LO, R152.reuse.F32, R153.reuse.F32 ;  /* 0x000000982a2a7249 */ /* 0x180fe40001200099 */
[-CC-:B------:R-:W-:Y:S02]  /*4d40*/  FFMA2 R44, R44.F32x2.HI_LO, R152.reuse.F32, R153.reuse.F32 ;  /* 0x000000982c2c7249 */ /* 0x180fe40001200099 */
[-CC-:B------:R-:W-:Y:S02]  /*4d50*/  FFMA2 R46, R46.F32x2.HI_LO, R152.reuse.F32, R153.reuse.F32 ;  /* 0x000000982e2e7249 */ /* 0x180fe40001200099 */
[--C-:B------:R-:W-:Y:S01]  /*4d60*/  FFMA2 R48, R48.F32x2.HI_LO, R152.F32, R153.reuse.F32 ;  /* 0x0000009830307249 */ /* 0x100fe20001200099 */
[----:B------:R-:W2:Y:S01]  /*4d70*/  MUFU.EX2 R31, R31 ;  /* 0x0000001f001f7308 */ /* 0x000ea20000000800 */
[----:B-1----:R-:W-:Y:S01]  /*4d80*/  F2FP.SATFINITE.E4M3.F32.PACK_AB_MERGE_C R7, R29, R28, RZ ;  /* 0x0000001c1d07723e */ /* 0x002fe200048070ff */
[----:B------:R-:W-:-:S02]  /*4d90*/  FFMA2 R50, R50.F32x2.HI_LO, R152.F32, R153.F32 ;  /* 0x0000009832327249 */ /* 0x000fc40001200099 */
[-C--:B------:R-:W-:Y:S01]  /*4da0*/  FFMA2 R146, R16.F32x2.HI_LO, R152.reuse.F32, R153.F32 ;  /* 0x0000009810927249 */ /* 0x080fe20001200099 */
[----:B------:R-:W-:Y:S01]  /*4db0*/  PRMT R6, R6, 0x5410, R7 ;  /* 0x0000541006067816 */ /* 0x000fe20000000007 */
[-CC-:B------:R-:W-:Y:S02]  /*4dc0*/  FFMA2 R148, R18.F32x2.HI_LO, R152.reuse.F32, R153.reuse.F32 ;  /* 0x0000009812947249 */ /* 0x180fe40001200099 */
[----:B------:R-:W-:Y:S01]  /*4dd0*/  MUFU.EX2 R68, R68 ;  /* 0x0000004400447308 */ /* 0x000fe20000000800 */
[-CC-:B------:R-:W-:Y:S02]  /*4de0*/  FFMA2 R144, R144.F32x2.HI_LO, R152.reuse.F32, R153.reuse.F32 ;  /* 0x0000009890907249 */ /* 0x180fe40001200099 */
[-CC-:B------:R-:W-:Y:S02]  /*4df0*/  FFMA2 R130, R130.F32x2.HI_LO, R152.reuse.F32, R153.reuse.F32 ;  /* 0x0000009882827249 */ /* 0x180fe40001200099 */
[-CC-:B------:R-:W-:Y:S02]  /*4e00*/  FFMA2 R138, R138.F32x2.HI_LO, R152.reuse.F32, R153.reuse.F32 ;  /* 0x000000988a8a7249 */ /* 0x180fe40001200099 */
[--C-:B------:R-:W-:Y:S01]  /*4e10*/  FFMA2 R136, R136.F32x2.HI_LO, R152.F32, R153.reuse.F32 ;  /* 0x0000009888887249 */ /* 0x100fe20001200099 */
[----:B------:R-:W1:Y:S01]  /*4e20*/  MUFU.EX2 R69, R69 ;  /* 0x0000004500457308 */ /* 0x000e620000000800 */
[----:B--2---:R-:W-:Y:S01]  /*4e30*/  F2FP.SATFINITE.E4M3.F32.PACK_AB_MERGE_C R7, R31, R30, RZ ;  /* 0x0000001e1f07723e */ /* 0x004fe200048070ff */
[----:B------:R-:W-:-:S02]  /*4e40*/  FFMA2 R134, R134.F32x2.HI_LO, R152.F32, R153.F32 ;  /* 0x0000009886867249 */ /* 0x000fc40001200099 */
[-CC-:B------:R-:W-:Y:S02]  /*4e50*/  FFMA2 R32, R32.F32x2.HI_LO, R152.reuse.F32, R153.reuse.F32 ;  /* 0x0000009820207249 */ /* 0x180fe40001200099 */
[----:B------:R-:W-:Y:S01]  /*4e60*/  FFMA2 R34, R34.F32x2.HI_LO, R152.F32, R153.F32 ;  /* 0x0000009822227249 */ /* 0x000fe20001200099 */
[C---:B------:R-:W-:Y:S01]  /*4e70*/  LOP3.LUT R152, R132.reuse, 0x50, RZ, 0xfc, !PT ;  /* 0x0000005084987812 */ /* 0x040fe200078efcff */
[----:B------:R-:W-:Y:S01]  /*4e80*/  MUFU.EX2 R70, R70 ;  /* 0x0000004600467308 */ /* 0x000fe20000000800 */
[----:B------:R-:W-:Y:S01]  /*4e90*/  LOP3.LUT R153, R132, 0x58, RZ, 0xfc, !PT ;  /* 0x0000005884997812 */ /* 0x000fe200078efcff */
[----:B------:R-:W-:Y:S02]  /*4ea0*/  FADD2 R20, R20.F32x2.HI_LO, R26.F32x2.HI_LO ;  /* 0x0000001a1414724b */ /* 0x000fe40000000000 */
[----:B------:R-:W-:Y:S02]  /*4eb0*/  FADD2 R2, R2.F32x2.HI_LO, R28.F32x2.HI_LO ;  /* 0x0000001c0202724b */ /* 0x000fe40000000000 */
[----:B------:R-:W-:-:S02]  /*4ec0*/  FADD2 R22, R22.F32x2.HI_LO, R30.F32x2.HI_LO ;  /* 0x0000001e1616724b */ /* 0x000fc40000000000 */
[----:B------:R-:W2:Y:S01]  /*4ed0*/  MUFU.EX2 R71, R71 ;  /* 0x0000004700477308 */ /* 0x000ea20000000800 */
[----:B-1----:R-:W-:Y:S01]  /*4ee0*/  F2FP.SATFINITE.E4M3.F32.PACK_AB_MERGE_C R12, R69, R68, RZ ;  /* 0x00000044450c723e */ /* 0x002fe200048070ff */
[----:B------:R-:W-:-:S03]  /*4ef0*/  FADD2 R24, R24.F32x2.HI_LO, R68.F32x2.HI_LO ;  /* 0x000000441818724b */ /* 0x000fc60000000000 */
[----:B------:R-:W-:-:S03]  /*4f00*/  PRMT R7, R7, 0x5410, R12 ;  /* 0x0000541007077816 */ /* 0x000fc6000000000c */
[----:B------:R-:W-:Y:S08]  /*4f10*/  MUFU.EX2 R72, R72 ;  /* 0x0000004800487308 */ /* 0x000ff00000000800 */
[----:B------:R-:W1:Y:S01]  /*4f20*/  MUFU.EX2 R73, R73 ;  /* 0x0000004900497308 */ /* 0x000e620000000800 */
[----:B--2---:R-:W-:Y:S01]  /*4f30*/  F2FP.SATFINITE.E4M3.F32.PACK_AB_MERGE_C R8, R71, R70, RZ ;  /* 0x000000464708723e */ /* 0x004fe200048070ff */
[----:B------:R-:W-:-:S06]  /*4f40*/  FADD2 R20, R20.F32x2.HI_LO, R70.F32x2.HI_LO ;  /* 0x000000461414724b */ /* 0x000fcc0000000000 */
[----:B------:R-:W-:Y:S08]  /*4f50*/  MUFU.EX2 R74, R74 ;  /* 0x0000004a004a7308 */ /* 0x000ff00000000800 */
        /* <DEDUP_REMOVED lines=30> */
[----:B------:R-:W-:Y:S01]  /*5140*/  PRMT R11, R11, 0x5410, R12 ;  /* 0x000054100b0b7816 */ /* 0x000fe2000000000c */
[----:B------:R1:W-:Y:S06]  /*5150*/  BAR.ARV R142, 0x40 ;  /* 0x0001008e0000751d */ /* 0x0003ec0000002000 */
[----:B------:R-:W-:Y:S01]  /*5160*/  MUFU.EX2 R88, R88 ;  /* 0x0000005800587308 */ /* 0x000fe20000000800 */
[----:B------:R3:W-:Y:S01]  /*5170*/  STTM.x8 tmem[UR5], R4 ;  /* 0x00000004000079ed */ /* 0x0007e200081c0005 */
[----:B------:R-:W-:Y:S02]  /*5180*/  R2UR UR5, R143 ;  /* 0x000000008f0572ca */ /* 0x000fe400000e0000 */
[----:B--2---:R-:W-:Y:S01]  /*5190*/  F2FP.SATFINITE.E4M3.F32.PACK_AB_MERGE_C R12, R87, R86, RZ ;  /* 0x00000056570c723e */ /* 0x004fe200048070ff */
[----:B------:R-:W-:-:S03]  /*51a0*/  FADD2 R20, R20.F32x2.HI_LO, R86.F32x2.HI_LO ;  /* 0x000000561414724b */ /* 0x000fc60000000000 */
[----:B------:R-:W2:Y:S08]  /*51b0*/  MUFU.EX2 R89, R89 ;  /* 0x0000005900597308 */ /* 0x000eb00000000800 */
[----:B------:R-:W-:Y:S08]  /*51c0*/  MUFU.EX2 R90, R90 ;  /* 0x0000005a005a7308 */ /* 0x000ff00000000800 */
[----:B------:R-:W4:Y:S01]  /*51d0*/  MUFU.EX2 R91, R91 ;  /* 0x0000005b005b7308 */ /* 0x000f220000000800 */
[----:B--2---:R-:W-:Y:S01]  /*51e0*/  F2FP.SATFINITE.E4M3.F32.PACK_AB_MERGE_C R15, R89, R88, RZ ;  /* 0x00000058590f723e */ /* 0x004fe200048070ff */
[----:B------:R-:W-:-:S03]  /*51f0*/  FADD2 R2, R2.F32x2.HI_LO, R88.F32x2.HI_LO ;  /* 0x000000580202724b */ /* 0x000fc60000000000 */
[----:B------:R-:W-:-:S03]  /*5200*/  PRMT R12, R12, 0x5410, R15 ;  /* 0x000054100c0c7816 */ /* 0x000fc6000000000f */
[----:B------:R-:W-:Y:S08]  /*5210*/  MUFU.EX2 R92, R92 ;  /* 0x0000005c005c7308 */ /* 0x000ff00000000800 */
[----:B------:R-:W2:Y:S01]  /*5220*/  MUFU.EX2 R93, R93 ;  /* 0x0000005d005d7308 */ /* 0x000ea20000000800 */
[----:B----4-:R-:W-:Y:S01]  /*5230*/  F2FP.SATFINITE.E4M3.F32.PACK_AB_MERGE_C R13, R91, R90, RZ ;  /* 0x0000005a5b0d723e */ /* 0x010fe200048070ff */
[----:B------:R-:W-:-:S06]  /*5240*/  FADD2 R22, R22.F32x2.HI_LO, R90.F32x2.HI_LO ;  /* 0x0000005a1616724b */ /* 0x000fcc0000000000 */
        /* <DEDUP_REMOVED lines=24> */
[----:B------:R-:W3:Y:S01]  /*53d0*/  MUFU.EX2 R63, R63 ;  /* 0x0000003f003f7308 */ /* 0x000ee20000000800 */
[----:B----4-:R-:W-:-:S07]  /*53e0*/  F2FP.SATFINITE.E4M3.F32.PACK_AB_MERGE_C R18, R61, R60, RZ ;  /* 0x0000003c3d12723e */ /* 0x010fce00048070ff */
[----:B------:R-:W-:Y:S08]  /*53f0*/  MUFU.EX2 R52, R52 ;  /* 0x0000003400347308 */ /* 0x000ff00000000800 */
[----:B------:R-:W2:Y:S01]  /*5400*/  MUFU.EX2 R53, R53 ;  /* 0x0000003500357308 */ /* 0x000ea20000000800 */
[----:B---3--:R-:W-:-:S04]  /*5410*/  F2FP.SATFINITE.E4M3.F32.PACK_AB_MERGE_C R5, R63, R62, RZ ;  /* 0x0000003e3f05723e */ /* 0x008fc800048070ff */
[----:B------:R-:W-:-:S03]  /*5420*/  PRMT R18, R18, 0x5410, R5 ;  /* 0x0000541012127816 */ /* 0x000fc60000000005 */
[----:B------:R-:W-:Y:S08]  /*5430*/  MUFU.EX2 R54, R54 ;  /* 0x0000003600367308 */ /* 0x000ff00000000800 */
[----:B------:R-:W3:Y:S01]  /*5440*/  MUFU.EX2 R55, R55 ;  /* 0x0000003700377308 */ /* 0x000ee20000000800 */
[----:B--2---:R-:W-:Y:S01]  /*5450*/  F2FP.SATFINITE.E4M3.F32.PACK_AB_MERGE_C R16, R53, R52, RZ ;  /* 0x000000343510723e */ /* 0x004fe200048070ff */
[----:B------:R-:W-:-:S04]  /*5460*/  FADD2 R20, R20.F32x2.HI_LO, R52.F32x2.HI_LO ;  /* 0x000000341414724b */ /* 0x000fc80000000000 */
[----:B------:R-:W-:Y:S02]  /*5470*/  FADD2 R20, R20.F32x2.HI_LO, R60.F32x2.HI_LO ;  /* 0x0000003c1414724b */ /* 0x000fe40000000000 */
[----:B------:R-:W-:Y:S08]  /*5480*/  MUFU.EX2 R56, R56 ;  /* 0x0000003800387308 */ /* 0x000ff00000000800 */
[----:B------:R-:W2:Y:S01]  /*5490*/  MUFU.EX2 R57, R57 ;  /* 0x0000003900397308 */ /* 0x000ea20000000800 */
[----:B---3--:R-:W-:Y:S01]  /*54a0*/  F2FP.SATFINITE.E4M3.F32.PACK_AB_MERGE_C R7, R55, R54, RZ ;  /* 0x000000363707723e */ /* 0x008fe200048070ff */
[----:B------:R-:W-:-:S03]  /*54b0*/  FADD2 R2, R2.F32x2.HI_LO, R54.F32x2.HI_LO ;  /* 0x000000360202724b */ /* 0x000fc60000000000 */
[----:B------:R-:W-:Y:S01]  /*54c0*/  PRMT R16, R16, 0x5410, R7 ;  /* 0x0000541010107816 */ /* 0x000fe20000000007 */
[----:B------:R-:W-:Y:S02]  /*54d0*/  FADD2 R2, R2.F32x2.HI_LO, R62.F32x2.HI_LO ;  /* 0x0000003e0202724b */ /* 0x000fe40000000000 */
[----:B------:R-:W-:Y:S08]  /*54e0*/  MUFU.EX2 R58, R58 ;  /* 0x0000003a003a7308 */ /* 0x000ff00000000800 */
[----:B------:R-:W3:Y:S01]  /*54f0*/  MUFU.EX2 R59, R59 ;  /* 0x0000003b003b7308 */ /* 0x000ee20000000800 */
[----:B--2---:R-:W-:Y:S01]  /*5500*/  F2FP.SATFINITE.E4M3.F32.PACK_AB_MERGE_C R17, R57, R56, RZ ;  /* 0x000000383911723e */ /* 0x004fe200048070ff */
[----:B------:R-:W-:-:S06]  /*5510*/  FADD2 R22, R22.F32x2.HI_LO, R56.F32x2.HI_LO ;  /* 0x000000381616724b */ /* 0x000fcc0000000000 */
[----:B------:R-:W-:Y:S08]  /*5520*/  MUFU.EX2 R64, R64 ;  /* 0x0000004000407308 */ /* 0x000ff00000000800 */
[----:B------:R-:W2:Y:S01]  /*5530*/  MUFU.EX2 R65, R65 ;  /* 0x0000004100417308 */ /* 0x000ea20000000800 */
[----:B---3--:R-:W-:Y:S01]  /*5540*/  F2FP.SATFINITE.E4M3.F32.PACK_AB_MERGE_C R6, R59, R58, RZ ;  /* 0x0000003a3b06723e */ /* 0x008fe200048070ff */
[----:B------:R-:W-:-:S03]  /*5550*/  FADD2 R24, R24.F32x2.HI_LO, R58.F32x2.HI_LO ;  /* 0x0000003a1818724b */ /* 0x000fc60000000000 */
[----:B------:R-:W-:-:S03]  /*5560*/  PRMT R17, R17, 0x5410, R6 ;  /* 0x0000541011117816 */ /* 0x000fc60000000006 */
        /* <DEDUP_REMOVED lines=9> */
[----:B------:R-:W-:Y:S01]  /*5600*/  MUFU.EX2 R104, R104 ;  /* 0x0000006800687308 */ /* 0x000fe20000000800 */
[----:B------:R3:W-:Y:S01]  /*5610*/  STTM.x8 tmem[UR5], R12 ;  /* 0x0000000c000079ed */ /* 0x0007e200081c0005 */
[----:B------:R-:W-:-:S06]  /*5620*/  R2UR UR5, R152 ;  /* 0x00000000980572ca */ /* 0x000fcc00000e0000 */
[----:B------:R-:W4:Y:S01]  /*5630*/  MUFU.EX2 R105, R105 ;  /* 0x0000006900697308 */ /* 0x000f220000000800 */
[----:B--2---:R-:W-:Y:S01]  /*5640*/  F2FP.SATFINITE.E4M3.F32.PACK_AB_MERGE_C R8, R103, R102, RZ ;  /* 0x000000666708723e */ /* 0x004fe200048070ff */
[----:B------:R-:W-:-:S06]  /*5650*/  FADD2 R20, R20.F32x2.HI_LO, R102.F32x2.HI_LO ;  /* 0x000000661414724b */ /* 0x000fcc0000000000 */
[----:B------:R-:W-:Y:S08]  /*5660*/  MUFU.EX2 R106, R106 ;  /* 0x0000006a006a7308 */ /* 0x000ff00000000800 */
[----:B------:R-:W2:Y:S01]  /*5670*/  MUFU.EX2 R107, R107 ;  /* 0x0000006b006b7308 */ /* 0x000ea20000000800 */
[----:B----4-:R-:W-:Y:S01]  /*5680*/  F2FP.SATFINITE.E4M3.F32.PACK_AB_MERGE_C R5, R105, R104, RZ ;  /* 0x000000686905723e */ /* 0x010fe200048070ff */
[----:B------:R-:W-:-:S03]  /*5690*/  FADD2 R2, R2.F32x2.HI_LO, R104.F32x2.HI_LO ;  /* 0x000000680202724b */ /* 0x000fc60000000000 */
[----:B------:R-:W-:-:S03]  /*56a0*/  PRMT R8, R8, 0x5410, R5 ;  /* 0x0000541008087816 */ /* 0x000fc60000000005 */
[----:B------:R-:W-:Y:S08]  /*56b0*/  MUFU.EX2 R108, R108 ;  /* 0x0000006c006c7308 */ /* 0x000ff00000000800 */
        /* <DEDUP_REMOVED lines=22> */
[----:B------:R-:W3:Y:S01]  /*5820*/  MUFU.EX2 R37, R37 ;  /* 0x0000002500257308 */ /* 0x000ee20000000800 */
[----:B----4-:R-:W-:Y:S01]  /*5830*/  F2FP.SATFINITE.E4M3.F32.PACK_AB_MERGE_C R4, R117, R116, RZ ;  /* 0x000000747504723e */ /* 0x010fe200048070ff */
[----:B------:R-:W-:-:S03]  /*5840*/  FADD2 R24, R24.F32x2.HI_LO, R116.F32x2.HI_LO ;  /* 0x000000741818724b */ /* 0x000fc60000000000 */
[----:B------:R-:W-:-:S03]  /*5850*/  PRMT R11, R11, 0x5410, R4 ;  /* 0x000054100b0b7816 */ /* 0x000fc60000000004 */
[----:B------:R-:W-:Y:S08]  /*5860*/  MUFU.EX2 R38, R38 ;  /* 0x0000002600267308 */ /* 0x000ff00000000800 */
[----:B------:R-:W2:Y:S01]  /*5870*/  MUFU.EX2 R39, R39 ;  /* 0x0000002700277308 */ /* 0x000ea20000000800 */
[----:B---3--:R-:W-:Y:S01]  /*5880*/  F2FP.SATFINITE.E4M3.F32.PACK_AB_MERGE_C R12, R37, R36, RZ ;  /* 0x00000024250c723e */ /* 0x008fe200048070ff */
[----:B------:R-:W-:-:S06]  /*5890*/  FADD2 R20, R20.F32x2.HI_LO, R36.F32x2.HI_LO ;  /* 0x000000241414724b */ /* 0x000fcc0000000000 */
[----:B------:R-:W-:Y:S08]  /*58a0*/  MUFU.EX2 R40, R40 ;  /* 0x0000002800287308 */ /* 0x000ff00000000800 */
[----:B------:R-:W3:Y:S01]  /*58b0*/  MUFU.EX2 R41, R41 ;  /* 0x0000002900297308 */ /* 0x000ee20000000800 */
[----:B--2---:R-:W-:Y:S01]  /*58c0*/  F2FP.SATFINITE.E4M3.F32.PACK_AB_MERGE_C R7, R39, R38, RZ ;  /* 0x000000262707723e */ /* 0x004fe200048070ff */
        /* <DEDUP_REMOVED lines=29> */
[----:B------:R-:W-:Y:S01]  /*5aa0*/  MUFU.EX2 R120, R120 ;  /* 0x0000007800787308 */ /* 0x000fe20000000800 */
[----:B------:R2:W-:Y:S01]  /*5ab0*/  STTM.x8 tmem[UR5], R8 ;  /* 0x00000008000079ed */ /* 0x0005e200081c0005 */
[----:B------:R-:W-:Y:S01]  /*5ac0*/  R2UR UR5, R153 ;  /* 0x00000000990572ca */ /* 0x000fe200000e0000 */
[----:B------:R-:W4:Y:S05]  /*5ad0*/  FENCE.VIEW.ASYNC.T ;  /* 0x00000000000073c6 */ /* 0x000f2a0000000200 */
[----:B------:R-:W5:Y:S01]  /*5ae0*/  MUFU.EX2 R121, R121 ;  /* 0x0000007900797308 */ /* 0x000f620000000800 */
[----:B---3--:R-:W-:Y:S01]  /*5af0*/  F2FP.SATFINITE.E4M3.F32.PACK_AB_MERGE_C R4, R119, R118, RZ ;  /* 0x000000767704723e */ /* 0x008fe200048070ff */
[----:B------:R-:W-:-:S06]  /*5b00*/  FADD2 R20, R20.F32x2.HI_LO, R118.F32x2.HI_LO ;  /* 0x000000761414724b */ /* 0x000fcc0000000000 */
[----:B------:R-:W-:Y:S08]  /*5b10*/  MUFU.EX2 R122, R122 ;  /* 0x0000007a007a7308 */ /* 0x000ff00000000800 */
[----:B------:R-:W3:Y:S01]  /*5b20*/  MUFU.EX2 R123, R123 ;  /* 0x0000007b007b7308 */ /* 0x000ee20000000800 */
[----:B-----5:R-:W-:Y:S01]  /*5b30*/  F2FP.SATFINITE.E4M3.F32.PACK_AB_MERGE_C R7, R121, R120, RZ ;  /* 0x000000787907723e */ /* 0x020fe200048070ff */
[----:B------:R-:W-:-:S03]  /*5b40*/  FADD2 R2, R2.F32x2.HI_LO, R120.F32x2.HI_LO ;  /* 0x000000780202724b */ /* 0x000fc60000000000 */
[----:B------:R-:W-:-:S03]  /*5b50*/  PRMT R4, R4, 0x5410, R7 ;  /* 0x0000541004047816 */ /* 0x000fc60000000007 */
[----:B------:R-:W-:Y:S08]  /*5b60*/  MUFU.EX2 R124, R124 ;  /* 0x0000007c007c7308 */ /* 0x000ff00000000800 */
[----:B------:R-:W5:Y:S01]  /*5b70*/  MUFU.EX2 R125, R125 ;  /* 0x0000007d007d7308 */ /* 0x000f620000000800 */
[----:B---3--:R-:W-:Y:S01]  /*5b80*/  F2FP.SATFINITE.E4M3.F32.PACK_AB_MERGE_C R5, R123, R122, RZ ;  /* 0x0000007a7b05723e */ /* 0x008fe200048070ff */
[----:B------:R-:W-:-:S06]  /*5b90*/  FADD2 R22, R22.F32x2.HI_LO, R122.F32x2.HI_LO ;  /* 0x0000007a1616724b */ /* 0x000fcc0000000000 */
[----:B------:R-:W-:Y:S08]  /*5ba0*/  MUFU.EX2 R144, R144 ;  /* 0x0000009000907308 */ /* 0x000ff00000000800 */
[----:B------:R-:W2:Y:S01]  /*5bb0*/  MUFU.EX2 R145, R145 ;  /* 0x0000009100917308 */ /* 0x000ea20000000800 */
[----:B-----5:R-:W-:Y:S01]  /*5bc0*/  F2FP.SATFINITE.E4M3.F32.PACK_AB_MERGE_C R6, R125, R124, RZ ;  /* 0x0000007c7d06723e */ /* 0x020fe200048070ff */
[----:B------:R-:W-:-:S03]  /*5bd0*/  FADD2 R24, R24.F32x2.HI_LO, R124.F32x2.HI_LO ;  /* 0x0000007c1818724b */ /* 0x000fc60000000000 */
[----:B------:R-:W-:-:S03]  /*5be0*/  PRMT R5, R5, 0x5410, R6 ;  /* 0x0000541005057816 */ /* 0x000fc60000000006 */
[----:B------:R-:W-:Y:S08]  /*5bf0*/  MUFU.EX2 R150, R150 ;  /* 0x0000009600967308 */ /* 0x000ff00000000800 */
[----:B------:R-:W3:Y:S01]  /*5c00*/  MUFU.EX2 R151, R151 ;  /* 0x0000009700977308 */ /* 0x000ee20000000800 */
[----:B--2---:R-:W-:-:S07]  /*5c10*/  F2FP.SATFINITE.E4M3.F32.PACK_AB_MERGE_C R9, R145, R144, RZ ;  /* 0x000000909109723e */ /* 0x004fce00048070ff */
[----:B------:R-:W-:Y:S08]  /*5c20*/  MUFU.EX2 R126, R126 ;  /* 0x0000007e007e7308 */ /* 0x000ff00000000800 */
[----:B------:R-:W2:Y:S01]  /*5c30*/  MUFU.EX2 R127, R127 ;  /* 0x0000007f007f7308 */ /* 0x000ea20000000800 */
[----:B---3--:R-:W-:-:S04]  /*5c40*/  F2FP.SATFINITE.E4M3.F32.PACK_AB_MERGE_C R12, R151, R150, RZ ;  /* 0x00000096970c723e */ /* 0x008fc800048070ff */
[----:B------:R-:W-:Y:S01]  /*5c50*/  PRMT R9, R9, 0x5410, R12 ;  /* 0x0000541009097816 */ /* 0x000fe2000000000c */
[----:B------:R-:W-:Y:S02]  /*5c60*/  IMAD.MOV.U32 R12, RZ, RZ, 0x1 ;  /* 0x00000001ff0c7424 */ /* 0x000fe400078e00ff */
[----:B------:R-:W-:Y:S02]  /*5c70*/  MUFU.EX2 R128, R128 ;  /* 0x0000008000807308 */ /* 0x000fe40000000800 */
[----:B----4-:R1:W-:Y:S06]  /*5c80*/  SYNCS.ARRIVE.TRANS64.ART0 RZ, [UR4+0x98], R12 ;  /* 0x0000980cffff79a7 */ /* 0x0103ec0008500004 */
        /* <DEDUP_REMOVED lines=41> */
[----:B------:R-:W-:Y:S01]  /*5f20*/  FADD2 R22, R22.F32x2.HI_LO, R32.F32x2.HI_LO ;  /* 0x000000201616724b */ /* 0x000fe20000000000 */
[----:B---3--:R-:W-:Y:S01]  /*5f30*/  F2FP.SATFINITE.E4M3.F32.PACK_AB_MERGE_C R14, R35, R34, RZ ;  /* 0x00000022230e723e */ /* 0x008fe200048070ff */
[----:B------:R-:W-:-:S03]  /*5f40*/  FADD2 R24, R24.F32x2.HI_LO, R34.F32x2.HI_LO ;  /* 0x000000221818724b */ /* 0x000fc60000000000 */
[----:B------:R-:W-:Y:S01]  /*5f50*/  PRMT R11, R11, 0x5410, R14 ;  /* 0x000054100b0b7816 */ /* 0x000fe2000000000e */
[----:B------:R-:W-:-:S03]  /*5f60*/  FADD2 R22, R22.F32x2.HI_LO, R24.F32x2.HI_LO ;  /* 0x000000181616724b */ /* 0x000fc60000000000 */
[----:B------:R1:W-:Y:S01]  /*5f70*/  STTM.x8 tmem[UR5], R4 ;  /* 0x00000004000079ed */ /* 0x0003e200081c0005 */
[----:B------:R-:W2:Y:S02]  /*5f80*/  FENCE.VIEW.ASYNC.T ;  /* 0x00000000000073c6 */ /* 0x000ea40000000200 */
[----:B--2---:R-:W-:Y:S01]  /*5f90*/  NOP ;  /* 0x0000000000007918 */ /* 0x004fe20000000000 */
[----:B------:R1:W-:Y:S01]  /*5fa0*/  @P0 SYNCS.ARRIVE.TRANS64.ART0 RZ, [UR4+0xa0], R12 ;  /* 0x0000a00cffff09a7 */ /* 0x0003e20008500004 */
[----:B------:R-:W-:Y:S01]  /*5fb0*/  FADD2 R2, R2.F32x2.HI_LO, R22.F32x2.HI_LO ;  /* 0x000000160202724b */ /* 0x000fe20000000000 */
[----:B------:R-:W2:Y:S02]  /*5fc0*/  SYNCS.PHASECHK.TRANS64.TRYWAIT P0, [UR4+0xc8], RZ ;  /* 0x0000c8ffff0075a7 */ /* 0x000ea40008001104 */
[----:B-12---:R-:W-:Y:S05]  /*5fd0*/  @!P0 BRA `(.L_x_43) ;  /* 0x00000040001c8947 */ /* 0x006fea0003800000 */
.L_x_103:
[----:B------:R-:W-:Y:S01]  /*5fe0*/  FADD R156, R2, R3 ;  /* 0x00000003029c7221 */ /* 0x000fe20000000000 */
[----:B------:R-:W-:Y:S01]  /*5ff0*/  MOV R155, 0x1 ;  /* 0x00000001009b7802 */ /* 0x000fe20000000f00 */
[----:B------:R-:W-:Y:S06]  /*6000*/  BRA.U !UP0, `(.L_x_44) ;  /* 0x0000001d08747547 */ /* 0x000fec000b800000 */
[----:B------:R-:W2:Y:S01]  /*6010*/  S2R R150, SR_TID.X ;  /* 0x0000000000967919 */ /* 0x000ea20000002100 */
[----:B------:R-:W-:Y:S02]  /*6020*/  HFMA2 R151, -RZ, RZ, 0, 5.9604644775390625e-08 ;  /* 0x00000001ff977431 */ /* 0x000fe400000001ff */
[----:B------:R-:W-:Y:S01]  /*6030*/  IMAD.MOV.U32 R157, RZ, RZ, R154 ;  /* 0x000000ffff9d7224 */ /* 0x000fe200078e009a */
[----:B------:R-:W-:Y:S01]  /*6040*/  MOV R155, 0x1 ;  /* 0x00000001009b7802 */ /* 0x000fe20000000f00 */
[----:B------:R-:W-:Y:S01]  /*6050*/  UIADD3 UR8, UPT, UPT, -UR6, URZ, URZ ;  /* 0x000000ff06087290 */ /* 0x000fe2000fffe1ff */
[----:B------:R-:W-:Y:S01]  /*6060*/  UMOV UR7, URZ ;  /* 0x000000ff00077c82 */ /* 0x000fe20008000000 */
[----:B--2---:R-:W-:-:S05]  /*6070*/  IMAD.SHL.U32 R150, R150, 0x4, RZ ;  /* 0x0000000496967824 */ /* 0x004fca00078e00ff */
[----:B------:R-:W-:-:S07]  /*6080*/  LOP3.LUT R150, R150, 0x1fc, RZ, 0xc0, !PT ;  /* 0x000001fc96967812 */ /* 0x000fce00078ec0ff */
.L_x_47:
[----:B-1----:R-:W-:Y:S02]  /*6090*/  SHF.L.U32 R4, R151, 0x1f, RZ ;  /* 0x0000001f97047819 */ /* 0x002fe400000006ff */
[----:B------:R-:W-:Y:S02]  /*60a0*/  R2UR UR5, R132 ;  /* 0x00000000840572ca */ /* 0x000fe400000e0000 */
[----:B------:R-:W1:Y:S02]  /*60b0*/  SYNCS.PHASECHK.TRANS64.TRYWAIT P0, [UR4+0x90], R4 ;  /* 0x00009004ff0075a7 */ /* 0x000e640008001104 */
[----:B-1----:R-:W-:Y:S11]  /*60c0*/  @!P0 BRA `(.L_x_45) ;  /* 0x0000003c00f88947 */ /* 0x002ff60003800000 */
.L_x_105:
[----:B------:R-:W2:Y:S01]  /*60d0*/  LDTM.x32 R100, tmem[UR5] ;  /* 0x00000005006479ee */ /* 0x000ea200082c0000 */
[----:B------:R-:W-:Y:S01]  /*60e0*/  R2UR UR5, R133 ;  /* 0x00000000850572ca */ /* 0x000fe200000e0000 */
[----:B------:R-:W3:Y:S01]  /*60f0*/  LDC R158, c[0x0][0x600] ;  /* 0x00018000ff9e7b82 */ /* 0x000ee20000000800 */
[----:B------:R-:W-:-:S11]  /*6100*/  R2UR UR6, R140 ;  /* 0x000000008c0672ca */ /* 0x000fd600000e0000 */
[----:B------:R-:W4:Y:S01]  /*6110*/  LDTM.x32 R68, tmem[UR5] ;  /* 0x00000005004479ee */ /* 0x000f2200082c0000 */
[----:B------:R-:W-:Y:S01]  /*6120*/  R2UR UR5, R141 ;  /* 0x000000008d0572ca */ /* 0x000fe200000e0000 */
[----:B------:R-:W5:Y:S01]  /*6130*/  LDTM.x32 R36, tmem[UR6] ;  /* 0x00000006002479ee */ /* 0x000f6200082c0000 */
[----:B--2---:R-:W-:Y:S02]  /*6140*/  FMNMX3 R3, R157, R100, R101, !PT ;  /* 0x000000649d037276 */ /* 0x004fe40007800065 */
[----:B-1----:R-:W-:Y:S02]  /*6150*/  FMNMX R2, R102, R103, !PT ;  /* 0x0000006766027209 */ /* 0x002fe40007800000 */
[----:B------:R-:W-:-:S07]  /*6160*/  FMNMX R135, R104, R105, !PT ;  /* 0x0000006968877209 */ /* 0x000fce0007800000 */
[----:B------:R-:W1:Y:S01]  /*6170*/  LDTM.x32 R4, tmem[UR5] ;  /* 0x00000005000479ee */ /* 0x000e6200082c0000 */
[----:B------:R-:W-:Y:S02]  /*6180*/  FMNMX R134, R106, R107, !PT ;  /* 0x0000006b6a867209 */ /* 0x000fe40007800000 */
        /* <DEDUP_REMOVED lines=10> */
[----:B----4-:R-:W-:-:S02]  /*6230*/  FMNMX3 R3, R3, R68, R69, !PT ;  /* 0x0000004403037276 */ /* 0x010fc40007800045 */
        /* <DEDUP_REMOVED lines=15> */
[----:B-----5:R-:W-:Y:S02]  /*6330*/  FMNMX3 R3, R3, R36, R37, !PT ;  /* 0x0000002403037276 */ /* 0x020fe40007800025 */
        /* <DEDUP_REMOVED lines=15> */
[----:B-1----:R-:W-:Y:S02]  /*6430*/  FMNMX3 R3, R3, R4, R5, !PT ;  /* 0x0000000403037276 */ /* 0x002fe40007800005 */
        /* <DEDUP_REMOVED lines=15> */
[----:B------:R-:W-:-:S02]  /*6530*/  FMNMX R2, R3, R2, !PT ;  /* 0x0000000203027209 */ /* 0x000fc40007800000 */
[----:B------:R-:W-:Y:S02]  /*6540*/  FMNMX3 R135, R135, R32, R33, !PT ;  /* 0x0000002087877276 */ /* 0x000fe40007800021 */
[----:B------:R-:W-:Y:S02]  /*6550*/  FMNMX3 R134, R134, R34, R35, !PT ;  /* 0x0000002286867276 */ /* 0x000fe40007800023 */
[----:B------:R-:W-:Y:S02]  /*6560*/  R2UR UR5, R140 ;  /* 0x000000008c0572ca */ /* 0x000fe400000e0000 */
[----:B------:R-:W-:-:S04]  /*6570*/  FMNMX3 R154, R2, R135, R134, !PT ;  /* 0x00000087029a7276 */ /* 0x000fc80007800086 */
[----:B------:R-:W-:-:S04]  /*6580*/  FSETP.NEU.AND P0, PT, R154, -INF , PT ;  /* 0xff8000009a00780b */ /* 0x000fc80003f0d000 */
[----:B------:R-:W-:Y:S02]  /*6590*/  FSEL R2, R154, RZ, P0 ;  /* 0x000000ff9a027208 */ /* 0x000fe40000000000 */
[----:B------:R-:W-:-:S03]  /*65a0*/  ELECT P0, URZ, PT ;  /* 0x0000000000ff782f */ /* 0x000fc60003800000 */
[----:B------:R-:W-:-:S04]  /*65b0*/  FADD R161, -R2, R157 ;  /* 0x0000009d02a17221 */ /* 0x000fc80000000100 */
[----:B---3--:R-:W-:-:S05]  /*65c0*/  FMUL R161, R161, R158 ;  /* 0x0000009ea1a17220 */ /* 0x008fca0000400000 */
[----:B------:R-:W-:Y:S02]  /*65d0*/  FSETP.GE.AND P1, PT, R161, -4, PT ;  /* 0xc0800000a100780b */ /* 0x000fe40003f26000 */
[----:B------:R-:W1:Y:S02]  /*65e0*/  MUFU.EX2 R161, R161 ;  /* 0x000000a100a17308 */ /* 0x000e640000000800 */
[C---:B------:R-:W-:Y:S02]  /*65f0*/  FSEL R159, R157.reuse, R2, P1 ;  /* 0x000000029d9f7208 */ /* 0x040fe40000800000 */
[----:B------:R-:W-:-:S03]  /*6600*/  FSEL R154, R157, R154, P1 ;  /* 0x0000009a9d9a7208 */ /* 0x000fc60000800000 */
[----:B------:R-:W-:-:S04]  /*6610*/  FFMA R159, -R159, R158, 8 ;  /* 0x410000009f9f7423 */ /* 0x000fc8000000019e */
[-CC-:B------:R-:W-:Y:S02]  /*6620*/  FFMA2 R2, R100.F32x2.HI_LO, R158.reuse.F32, R159.reuse.F32 ;  /* 0x0000009e64027249 */ /* 0x180fe4000120009f */
[-CC-:B------:R-:W-:Y:S02]  /*6630*/  FFMA2 R134, R102.F32x2.HI_LO, R158.reuse.F32, R159.reuse.F32 ;  /* 0x0000009e66867249 */ /* 0x180fe4000120009f */
[-CC-:B------:R-:W-:Y:S02]  /*6640*/  FFMA2 R136, R104.F32x2.HI_LO, R158.reuse.F32, R159.reuse.F32 ;  /* 0x0000009e68887249 */ /* 0x180fe4000120009f */
[-CC-:B------:R-:W-:Y:S01]  /*6650*/  FFMA2 R138, R106.F32x2.HI_LO, R158.reuse.F32, R159.reuse.F32 ;  /* 0x0000009e6a8a7249 */ /* 0x180fe2000120009f */
[----:B------:R-:W-:Y:S01]  /*6660*/  MUFU.EX2 R2, R2 ;  /* 0x0000000200027308 */ /* 0x000fe20000000800 */
[-CC-:B------:R-:W-:Y:S01]  /*6670*/  FFMA2 R108, R108.F32x2.HI_LO, R158.reuse.F32, R159.reuse.F32 ;  /* 0x0000009e6c6c7249 */ /* 0x180fe2000120009f */
[----:B-1----:R-:W-:Y:S01]  /*6680*/  FSEL R161, R161, 1, !P1 ;  /* 0x3f800000a1a17808 */ /* 0x002fe20004800000 */
[----:B------:R-:W-:-:S02]  /*6690*/  FFMA2 R110, R110.F32x2.HI_LO, R158.F32, R159.F32 ;  /* 0x0000009e6e6e7249 */ /* 0x000fc4000120009f */
[-CC-:B------:R-:W-:Y:S02]  /*66a0*/  FFMA2 R112, R112.F32x2.HI_LO, R158.reuse.F32, R159.reuse.F32 ;  /* 0x0000009e70707249 */ /* 0x180fe4000120009f */
[-CC-:B------:R-:W-:Y:S01]  /*66b0*/  FFMA2 R114, R114.F32x2.HI_LO, R158.reuse.F32, R159.reuse.F32 ;  /* 0x0000009e72727249 */ /* 0x180fe2000120009f */
[----:B------:R-:W1:Y:S01]  /*66c0*/  MUFU.EX2 R3, R3 ;  /* 0x0000000300037308 */ /* 0x000e620000000800 */
[-CC-:B------:R-:W-:Y:S01]  /*66d0*/  FFMA2 R116, R116.F32x2.HI_LO, R158.reuse.F32, R159.reuse.F32 ;  /* 0x0000009e74747249 */ /* 0x180fe2000120009f */
[----:B------:R2:W-:Y:S01]  /*66e0*/  STS [R150+UR4+0x10c], R161 ;  /* 0x00010ca196007988 */ /* 0x0005e20008000804 */
[-CC-:B------:R-:W-:Y:S02]  /*66f0*/  FFMA2 R118, R118.F32x2.HI_LO, R158.reuse.F32, R159.reuse.F32 ;  /* 0x0000009e76767249 */ /* 0x180fe4000120009f */
[-CC-:B------:R-:W-:Y:S02]  /*6700*/  FFMA2 R120, R120.F32x2.HI_LO, R158.reuse.F32, R159.reuse.F32 ;  /* 0x0000009e78787249 */ /* 0x180fe4000120009f */
[-CC-:B------:R-:W-:Y:S01]  /*6710*/  FFMA2 R122, R122.F32x2.HI_LO, R158.reuse.F32, R159.reuse.F32 ;  /* 0x0000009e7a7a7249 */ /* 0x180fe2000120009f */
[----:B------:R-:W-:Y:S01]  /*6720*/  MUFU.EX2 R134, R134 ;  /* 0x0000008600867308 */ /* 0x000fe20000000800 */
[----:B------:R-:W-:-:S02]  /*6730*/  FFMA2 R124, R124.F32x2.HI_LO, R158.F32, R159.F32 ;  /* 0x0000009e7c7c7249 */ /* 0x000fc4000120009f */
[-CC-:B------:R-:W-:Y:S02]  /*6740*/  FFMA2 R126, R126.F32x2.HI_LO, R158.reuse.F32, R159.reuse.F32 ;  /* 0x0000009e7e7e7249 */ /* 0x180fe4000120009f */
[-CC-:B------:R-:W-:Y:S02]  /*6750*/  FFMA2 R128, R128.F32x2.HI_LO, R158.reuse.F32, R159.reuse.F32 ;  /* 0x0000009e80807249 */ /* 0x180fe4000120009f */
[--C-:B------:R-:W-:Y:S01]  /*6760*/  FFMA2 R130, R130.F32x2.HI_LO, R158.F32, R159.reuse.F32 ;  /* 0x0000009e82827249 */ /* 0x100fe2000120009f */
[----:B------:R-:W3:Y:S01]  /*6770*/  MUFU.EX2 R135, R135 ;  /* 0x0000008700877308 */ /* 0x000ee20000000800 */
[----:B-1----:R-:W-:Y:S01]  /*6780*/  F2FP.SATFINITE.E4M3.F32.PACK_AB_MERGE_C R100, R3, R2, RZ ;  /* 0x000000020364723e */ /* 0x002fe200048070ff */
[-CC-:B------:R-:W-:Y:S02]  /*6790*/  FFMA2 R146, R70.F32x2.HI_LO, R158.reuse.F32, R159.reuse.F32 ;  /* 0x0000009e46927249 */ /* 0x180fe4000120009f */
[-CC-:B------:R-:W-:Y:S02]  /*67a0*/  FFMA2 R148, R72.F32x2.HI_LO, R158.reuse.F32, R159.reuse.F32 ;  /* 0x0000009e48947249 */ /* 0x180fe4000120009f */
[----:B------:R-:W-:-:S02]  /*67b0*/  FFMA2 R76, R76.F32x2.HI_LO, R158.F32, R159.F32 ;  /* 0x0000009e4c4c7249 */ /* 0x000fc4000120009f */
[----:B------:R-:W-:Y:S01]  /*67c0*/  MUFU.EX2 R136, R136 ;  /* 0x0000008800887308 */ /* 0x000fe20000000800 */
[-CC-:B------:R-:W-:Y:S02]  /*67d0*/  FFMA2 R78, R78.F32x2.HI_LO, R158.reuse.F32, R159.reuse.F32 ;  /* 0x0000009e4e4e7249 */ /* 0x180fe4000120009f */
[-CC-:B------:R-:W-:Y:S02]  /*67e0*/  FFMA2 R74, R74.F32x2.HI_LO, R158.reuse.F32, R159.reuse.F32 ;  /* 0x0000009e4a4a7249 */ /* 0x180fe4000120009f */
[-CC-:B------:R-:W-:Y:S02]  /*67f0*/  FFMA2 R80, R80.F32x2.HI_LO, R158.reuse.F32, R159.reuse.F32 ;  /* 0x0000009e50507249 */ /* 0x180fe4000120009f */
[--C-:B------:R-:W-:Y:S01]  /*6800*/  FFMA2 R82, R82.F32x2.HI_LO, R158.F32, R159.reuse.F32 ;  /* 0x0000009e52527249 */ /* 0x100fe2000120009f */
[----:B------:R-:W1:Y:S01]  /*6810*/  MUFU.EX2 R137, R137 ;  /* 0x0000008900897308 */ /* 0x000e620000000800 */
[----:B---3--:R-:W-:Y:S01]  /*6820*/  F2FP.SATFINITE.E4M3.F32.PACK_AB_MERGE_C R103, R135, R134, RZ ;  /* 0x000000868767723e */ /* 0x008fe200048070ff */
        /* <DEDUP_REMOVED lines=9> */
[----:B------:R-:W3:Y:S01]  /*68c0*/  MUFU.EX2 R139, R139 ;  /* 0x0000008b008b7308 */ /* 0x000ee20000000800 */
[----:B-1----:R-:W-:Y:S01]  /*68d0*/  F2FP.SATFINITE.E4M3.F32.PACK_AB_MERGE_C R101, R137, R136, RZ ;  /* 0x000000888965723e */ /* 0x002fe200048070ff */
[----:B------:R-:W-:-:S02]  /*68e0*/  FFMA2 R98, R98.F32x2.HI_LO, R158.F32, R159.F32 ;  /* 0x0000009e62627249 */ /* 0x000fc4000120009f */
[-CC-:B------:R-:W-:Y:S02]  /*68f0*/  FFMA2 R44, R44.F32x2.HI_LO, R158.reuse.F32, R159.reuse.F32 ;  /* 0x0000009e2c2c7249 */ /* 0x180fe4000120009f */
[-CC-:B------:R-:W-:Y:S02]  /*6900*/  FFMA2 R46, R46.F32x2.HI_LO, R158.reuse.F32, R159.reuse.F32 ;  /* 0x0000009e2e2e7249 */ /* 0x180fe4000120009f */
        /* <DEDUP_REMOVED lines=8> */
[-CC-:B------:R-:W-:Y:S01]  /*6990*/  FFMA2 R56, R56.F32x2.HI_LO, R158.reuse.F32, R159.reuse.F32 ;  /* 0x0000009e38387249 */ /* 0x180fe2000120009f */
        /* <DEDUP_REMOVED lines=26> */
[----:B------:R-:W-:-:S03]  /*6b40*/  FFMA2 R34, R34.F32x2.HI_LO, R158.F32, R159.F32 ;  /* 0x0000009e22227249 */ /* 0x000fc6000120009f */
[----:B------:R-:W3:Y:S01]  /*6b50*/  MUFU.EX2 R115, R115 ;  /* 0x0000007300737308 */ /* 0x000ee20000000800 */
[----:B-1----:R-:W-:-:S07]  /*6b60*/  F2FP.SATFINITE.E4M3.F32.PACK_AB_MERGE_C R103, R113, R112, RZ ;  /* 0x000000707167723e */ /* 0x002fce00048070ff */
[----:B------:R-:W-:Y:S08]  /*6b70*/  MUFU.EX2 R116, R116 ;  /* 0x0000007400747308 */ /* 0x000ff00000000800 */
[----:B------:R-:W1:Y:S01]  /*6b80*/  MUFU.EX2 R117, R117 ;  /* 0x0000007500757308 */ /* 0x000e620000000800 */
[----:B---3--:R-:W-:-:S04]  /*6b90*/  F2FP.SATFINITE.E4M3.F32.PACK_AB_MERGE_C R104, R115, R114, RZ ;  /* 0x000000727368723e */ /* 0x008fc800048070ff */
[----:B------:R-:W-:-:S03]  /*6ba0*/  PRMT R103, R103, 0x5410, R104 ;  /* 0x0000541067677816 */ /* 0x000fc60000000068 */
[----:B------:R-:W-:Y:S08]  /*6bb0*/  MUFU.EX2 R118, R118 ;  /* 0x0000007600767308 */ /* 0x000ff00000000800 */
        /* <DEDUP_REMOVED lines=17> */
[----:B------:R-:W-:Y:S01]  /*6cd0*/  MUFU.EX2 R130, R130 ;  /* 0x0000008200827308 */ /* 0x000fe20000000800 */
[----:B---3--:R-:W-:-:S04]  /*6ce0*/  F2FP.SATFINITE.E4M3.F32.PACK_AB_MERGE_C R107, R127, R126, RZ ;  /* 0x0000007e7f6b723e */ /* 0x008fc800048070ff */
[----:B------:R-:W-:-:S03]  /*6cf0*/  PRMT R106, R106, 0x5410, R107 ;  /* 0x000054106a6a7816 */ /* 0x000fc6000000006b */
[----:B------:R-:W1:Y:S08]  /*6d00*/  MUFU.EX2 R131, R131 ;  /* 0x0000008300837308 */ /* 0x000e700000000800 */
[----:B------:R-:W3:Y:S08]  /*6d10*/  MUFU.EX2 R129, R129 ;  /* 0x0000008100817308 */ /* 0x000ef00000000800 */
[----:B------:R-:W-:Y:S01]  /*6d20*/  MUFU.EX2 R146, R146 ;  /* 0x0000009200927308 */ /* 0x000fe20000000800 */
[----:B-1----:R-:W-:-:S07]  /*6d30*/  F2FP.SATFINITE.E4M3.F32.PACK_AB_MERGE_C R144, R131, R130, RZ ;  /* 0x000000828390723e */ /* 0x002fce00048070ff */
[----:B------:R-:W1:Y:S01]  /*6d40*/  MUFU.EX2 R147, R147 ;  /* 0x0000009300937308 */ /* 0x000e620000000800 */
[----:B---3--:R-:W-:-:S04]  /*6d50*/  F2FP.SATFINITE.E4M3.F32.PACK_AB_MERGE_C R107, R129, R128, RZ ;  /* 0x00000080816b723e */ /* 0x008fc800048070ff */
[----:B------:R-:W-:Y:S01]  /*6d60*/  PRMT R107, R107, 0x5410, R144 ;  /* 0x000054106b6b7816 */ /* 0x000fe20000000090 */
[----:B------:R-:W-:Y:S01]  /*6d70*/  FFMA2 R144, R68.F32x2.HI_LO, R158.F32, R159.F32 ;  /* 0x0000009e44907249 */ /* 0x000fe2000120009f */
[----:B------:R2:W-:Y:S06]  /*6d80*/  BAR.ARV R142, 0x40 ;  /* 0x0001008e0000751d */ /* 0x0005ec0000002000 */
[----:B------:R-:W-:Y:S01]  /*6d90*/  MUFU.EX2 R144, R144 ;  /* 0x0000009000907308 */ /* 0x000fe20000000800 */
[----:B------:R3:W-:Y:S01]  /*6da0*/  STTM.x8 tmem[UR5], R100 ;  /* 0x00000064000079ed */ /* 0x0007e200081c0005 */
[----:B------:R-:W-:-:S02]  /*6db0*/  R2UR UR5, R143 ;  /* 0x000000008f0572ca */ /* 0x000fc400000e0000 */
[----:B-1----:R-:W-:-:S04]  /*6dc0*/  F2FP.SATFINITE.E4M3.F32.PACK_AB_MERGE_C R69, R147, R146, RZ ;  /* 0x000000929345723e */ /* 0x002fc800048070ff */
[----:B------:R-:W1:Y:S08]  /*6dd0*/  MUFU.EX2 R145, R145 ;  /* 0x0000009100917308 */ /* 0x000e700000000800 */
[----:B------:R-:W-:Y:S08]  /*6de0*/  MUFU.EX2 R148, R148 ;  /* 0x0000009400947308 */ /* 0x000ff00000000800 */
[----:B------:R-:W4:Y:S01]  /*6df0*/  MUFU.EX2 R149, R149 ;  /* 0x0000009500957308 */ /* 0x000f220000000800 */
[----:B-1----:R-:W-:-:S04]  /*6e00*/  F2FP.SATFINITE.E4M3.F32.PACK_AB_MERGE_C R68, R145, R144, RZ ;  /* 0x000000909144723e */ /* 0x002fc800048070ff */
[----:B------:R-:W-:-:S03]  /*6e10*/  PRMT R68, R68, 0x5410, R69 ;  /* 0x0000541044447816 */ /* 0x000fc60000000045 */
[----:B------:R-:W-:Y:S01]  /*6e20*/  MUFU.EX2 R76, R76 ;  /* 0x0000004c004c7308 */ /* 0x000fe20000000800 */
[----:B---3--:R-:W-:-:S07]  /*6e30*/  FFMA2 R104, R38.F32x2.HI_LO, R158.F32, R159.F32 ;  /* 0x0000009e26687249 */ /* 0x008fce000120009f */
[----:B------:R-:W-:Y:S01]  /*6e40*/  MUFU.EX2 R100, R74 ;  /* 0x0000004a00647308 */ /* 0x000fe20000000800 */
[----:B----4-:R-:W-:Y:S01]  /*6e50*/  F2FP.SATFINITE.E4M3.F32.PACK_AB_MERGE_C R69, R149, R148, RZ ;  /* 0x000000949545723e */ /* 0x010fe200048070ff */
[----:B------:R-:W-:-:S06]  /*6e60*/  FFMA2 R106, R40.F32x2.HI_LO, R158.F32, R159.F32 ;  /* 0x0000009e286a7249 */ /* 0x000fcc000120009f */
[----:B------:R-:W1:Y:S08]  /*6e70*/  MUFU.EX2 R101, R75 ;  /* 0x0000004b00657308 */ /* 0x000e700000000800 */
[----:B------:R-:W3:Y:S08]  /*6e80*/  MUFU.EX2 R77, R77 ;  /* 0x0000004d004d7308 */ /* 0x000ef00000000800 */
[----:B------:R-:W-:Y:S01]  /*6e90*/  MUFU.EX2 R78, R78 ;  /* 0x0000004e004e7308 */ /* 0x000fe20000000800 */
[----:B-1----:R-:W-:-:S04]  /*6ea0*/  F2FP.SATFINITE.E4M3.F32.PACK_AB_MERGE_C R72, R101, R100, RZ ;  /* 0x000000646548723e */ /* 0x002fc800048070ff */
[----:B------:R-:W-:-:S03]  /*6eb0*/  PRMT R69, R69, 0x5410, R72 ;  /* 0x0000541045457816 */ /* 0x000fc60000000048 */
[----:B------:R-:W1:Y:S01]  /*6ec0*/  MUFU.EX2 R79, R79 ;  /* 0x0000004f004f7308 */ /* 0x000e620000000800 */
[----:B---3--:R-:W-:-:S07]  /*6ed0*/  F2FP.SATFINITE.E4M3.F32.PACK_AB_MERGE_C R70, R77, R76, RZ ;  /* 0x0000004c4d46723e */ /* 0x008fce00048070ff */
[----:B------:R-:W-:Y:S08]  /*6ee0*/  MUFU.EX2 R80, R80 ;  /* 0x0000005000507308 */ /* 0x000ff00000000800 */
[----:B------:R-:W3:Y:S01]  /*6ef0*/  MUFU.EX2 R81, R81 ;  /* 0x0000005100517308 */ /* 0x000ee20000000800 */
[----:B-1----:R-:W-:-:S04]  /*6f00*/  F2FP.SATFINITE.E4M3.F32.PACK_AB_MERGE_C R71, R79, R78, RZ ;  /* 0x0000004e4f47723e */ /* 0x002fc800048070ff */
[----:B------:R-:W-:-:S03]  /*6f10*/  PRMT R70, R70, 0x5410, R71 ;  /* 0x0000541046467816 */ /* 0x000fc60000000047 */
[----:B------:R-:W-:Y:S08]  /*6f20*/  MUFU.EX2 R82, R82 ;  /* 0x0000005200527308 */ /* 0x000ff00000000800 */
        /* <DEDUP_REMOVED lines=24> */
[----:B------:R-:W-:Y:S01]  /*70b0*/  MUFU.EX2 R98, R98 ;  /* 0x0000006200627308 */ /* 0x000fe20000000800 */
[----:B-1----:R-:W-:-:S04]  /*70c0*/  F2FP.SATFINITE.E4M3.F32.PACK_AB_MERGE_C R75, R95, R94, RZ ;  /* 0x0000005e5f4b723e */ /* 0x002fc800048070ff */
        /* <DEDUP_REMOVED lines=8> */
[----:B------:R-:W-:Y:S02]  /*7150*/  FFMA2 R102, R36.F32x2.HI_LO, R158.F32, R159.F32 ;  /* 0x0000009e24667249 */ /* 0x000fe4000120009f */
[----:B------:R-:W-:Y:S01]  /*7160*/  MUFU.EX2 R106, R106 ;  /* 0x0000006a006a7308 */ /* 0x000fe20000000800 */
[----:B------:R3:W-:Y:S01]  /*7170*/  STTM.x8 tmem[UR5], R68 ;  /* 0x00000044000079ed */ /* 0x0007e200081c0005 */
[----:B------:R-:W-:-:S06]  /*7180*/  R2UR UR5, R152 ;  /* 0x00000000980572ca */ /* 0x000fcc00000e0000 */
[----:B------:R-:W-:Y:S01]  /*7190*/  MUFU.EX2 R102, R102 ;  /* 0x0000006600667308 */ /* 0x000fe20000000800 */
[----:B-1----:R-:W-:-:S07]  /*71a0*/  F2FP.SATFINITE.E4M3.F32.PACK_AB_MERGE_C R37, R105, R104, RZ ;  /* 0x000000686925723e */ /* 0x002fce00048070ff */
[----:B------:R-:W1:Y:S08]  /*71b0*/  MUFU.EX2 R103, R103 ;  /* 0x0000006700677308 */ /* 0x000e700000000800 */
[----:B------:R-:W4:Y:S08]  /*71c0*/  MUFU.EX2 R107, R107 ;  /* 0x0000006b006b7308 */ /* 0x000f300000000800 */
[----:B------:R-:W-:Y:S01]  /*71d0*/  MUFU.EX2 R44, R44 ;  /* 0x0000002c002c7308 */ /* 0x000fe20000000800 */
[----:B-1----:R-:W-:-:S04]  /*71e0*/  F2FP.SATFINITE.E4M3.F32.PACK_AB_MERGE_C R36, R103, R102, RZ ;  /* 0x000000666724723e */ /* 0x002fc800048070ff */
[----:B------:R-:W-:Y:S01]  /*71f0*/  PRMT R36, R36, 0x5410, R37 ;  /* 0x0000541024247816 */ /* 0x000fe20000000025 */
[--C-:B---3--:R-:W-:Y:S02]  /*7200*/  FFMA2 R72, R6.F32x2.HI_LO, R158.F32, R159.reuse.F32 ;  /* 0x0000009e06487249 */ /* 0x108fe4000120009f */
        /* <DEDUP_REMOVED lines=52> */
[----:B------:R-:W-:Y:S01]  /*7550*/  R2UR UR5, R153 ;  /* 0x00000000990572ca */ /* 0x000fe200000e0000 */
[----:B------:R-:W4:Y:S05]  /*7560*/  FENCE.VIEW.ASYNC.T ;  /* 0x00000000000073c6 */ /* 0x000f2a0000000200 */
[----:B------:R-:W-:Y:S01]  /*7570*/  MUFU.EX2 R70, R70 ;  /* 0x0000004600467308 */ /* 0x000fe20000000800 */
[----:B-1----:R-:W-:-:S07]  /*7580*/  F2FP.SATFINITE.E4M3.F32.PACK_AB_MERGE_C R7, R73, R72, RZ ;  /* 0x000000484907723e */ /* 0x002fce00048070ff */
[----:B------:R-:W1:Y:S08]  /*7590*/  MUFU.EX2 R71, R71 ;  /* 0x0000004700477308 */ /* 0x000e700000000800 */
[----:B------:R-:W5:Y:S08]  /*75a0*/  MUFU.EX2 R75, R75 ;  /* 0x0000004b004b7308 */ /* 0x000f700000000800 */
[----:B------:R-:W-:Y:S01]  /*75b0*/  MUFU.EX2 R12, R12 ;  /* 0x0000000c000c7308 */ /* 0x000fe20000000800 */
[----:B-1----:R-:W-:-:S04]  /*75c0*/  F2FP.SATFINITE.E4M3.F32.PACK_AB_MERGE_C R4, R71, R70, RZ ;  /* 0x000000464704723e */ /* 0x002fc800048070ff */
[----:B------:R-:W-:Y:S01]  /*75d0*/  PRMT R4, R4, 0x5410, R7 ;  /* 0x0000541004047816 */ /* 0x000fe20000000007 */
[----:B---3--:R-:W-:Y:S02]  /*75e0*/  IMAD.U32 R39, R155, -0x80000000, RZ ;  /* 0x800000009b277824 */ /* 0x008fe400078e00ff */
[----:B------:R-:W-:Y:S01]  /*75f0*/  MUFU.EX2 R36, R10 ;  /* 0x0000000a00247308 */ /* 0x000fe20000000800 */
[----:B-----5:R-:W-:-:S07]  /*7600*/  F2FP.SATFINITE.E4M3.F32.PACK_AB_MERGE_C R5, R75, R74, RZ ;  /* 0x0000004a4b05723e */ /* 0x020fce00048070ff */
        /* <DEDUP_REMOVED lines=40> */
[----:B------:R-:W3:Y:S01]  /*7890*/  MUFU.EX2 R33, R33 ;  /* 0x0000002100217308 */ /* 0x000ee20000000800 */
[----:B-1----:R-:W-:Y:S02]  /*78a0*/  F2FP.SATFINITE.E4M3.F32.PACK_AB_MERGE_C R38, R35, R34, RZ ;  /* 0x000000222326723e */ /* 0x002fe400048070ff */
[----:B---3--:R-:W-:-:S04]  /*78b0*/  F2FP.SATFINITE.E4M3.F32.PACK_AB_MERGE_C R11, R33, R32, RZ ;  /* 0x00000020210b723e */ /* 0x008fc800048070ff */
[----:B------:R-:W-:Y:S01]  /*78c0*/  PRMT R11, R11, 0x5410, R38 ;  /* 0x000054100b0b7816 */ /* 0x000fe20000000026 */
[----:B------:R-:W-:-:S04]  /*78d0*/  IMAD.MOV.U32 R38, RZ, RZ, 0x1 ;  /* 0x00000001ff267424 */ /* 0x000fc800078e00ff */
[----:B----4-:R2:W-:Y:S01]  /*78e0*/  SYNCS.ARRIVE.TRANS64.ART0 RZ, [UR4+0x98], R38 ;  /* 0x00009826ffff79a7 */ /* 0x0105e20008500004 */
[----:B------:R2:W-:Y:S01]  /*78f0*/  STTM.x8 tmem[UR5], R4 ;  /* 0x00000004000079ed */ /* 0x0005e200081c0005 */
[----:B------:R-:W1:Y:S02]  /*7900*/  FENCE.VIEW.ASYNC.T ;  /* 0x00000000000073c6 */ /* 0x000e640000000200 */
[----:B-1----:R-:W-:Y:S01]  /*7910*/  NOP ;  /* 0x0000000000007918 */ /* 0x002fe20000000000 */
[----:B------:R2:W-:Y:S01]  /*7920*/  @P0 SYNCS.ARRIVE.TRANS64.ART0 RZ, [UR4+0xa0], R38 ;  /* 0x0000a026ffff09a7 */ /* 0x0005e20008500004 */
[----:B------:R-:W1:Y:S02]  /*7930*/  SYNCS.PHASECHK.TRANS64.TRYWAIT P0, [UR4+0xc8], R39 ;  /* 0x0000c827ff0075a7 */ /* 0x000e640008001104 */
[----:B-12---:R-:W-:Y:S05]  /*7940*/  @!P0 BRA `(.L_x_46) ;  /* 0x0000002400f48947 */ /* 0x006fea0003800000 */
.L_x_107:
[----:B------:R-:W-:Y:S01]  /*7950*/  MOV R157, UR7 ;  /* 0x00000007009d7c02 */ /* 0x000fe20008000f00 */
[----:B------:R-:W-:Y:S01]  /*7960*/  FMUL R156, R161, R156 ;  /* 0x0000009ca19c7220 */ /* 0x000fe20000400000 */
[----:B------:R-:W-:Y:S01]  /*7970*/  FADD2 R110, R134.F32x2.HI_LO, R110.F32x2.HI_LO ;  /* 0x0000006e866e724b */ /* 0x000fe20000000000 */
[----:B------:R-:W-:Y:S01]  /*7980*/  UIADD3 UR8, UPT, UPT, UR8, 0x1, URZ ;  /* 0x0000000108087890 */ /* 0x000fe2000fffe0ff */
[----:B------:R-:W-:Y:S01]  /*7990*/  FADD2 R112, R136.F32x2.HI_LO, R112.F32x2.HI_LO ;  /* 0x000000708870724b */ /* 0x000fe20000000000 */
[----:B------:R-:W-:Y:S01]  /*79a0*/  LOP3.LUT R155, R155, 0x1, RZ, 0x3c, !PT ;  /* 0x000000019b9b7812 */ /* 0x000fe200078e3cff */
[----:B------:R-:W-:Y:S01]  /*79b0*/  FADD2 R156, R156.F32x2.HI_LO, R2.F32x2.HI_LO ;  /* 0x000000029c9c724b */ /* 0x000fe20000000000 */
[----:B------:R-:W-:Y:S01]  /*79c0*/  UISETP.NE.AND UP0, UPT, UR8, URZ, UPT ;  /* 0x000000ff0800728c */ /* 0x000fe2000bf05270 */
[----:B------:R-:W-:Y:S01]  /*79d0*/  FADD2 R114, R138.F32x2.HI_LO, R114.F32x2.HI_LO ;  /* 0x000000728a72724b */ /* 0x000fe20000000000 */
[----:B------:R-:W-:Y:S01]  /*79e0*/  LOP3.LUT R151, R151, 0x1, RZ, 0x3c, !PT ;  /* 0x0000000197977812 */ /* 0x000fe200078e3cff */
[----:B------:R-:W-:-:S02]  /*79f0*/  FADD2 R156, R156.F32x2.HI_LO, R108.F32x2.HI_LO ;  /* 0x0000006c9c9c724b */ /* 0x000fc40000000000 */
[----:B------:R-:W-:Y:S02]  /*7a00*/  FADD2 R110, R110.F32x2.HI_LO, R118.F32x2.HI_LO ;  /* 0x000000766e6e724b */ /* 0x000fe40000000000 */
[----:B------:R-:W-:Y:S02]  /*7a10*/  FADD2 R112, R112.F32x2.HI_LO, R120.F32x2.HI_LO ;  /* 0x000000787070724b */ /* 0x000fe40000000000 */
[----:B------:R-:W-:Y:S02]  /*7a20*/  FADD2 R114, R114.F32x2.HI_LO, R122.F32x2.HI_LO ;  /* 0x0000007a7272724b */ /* 0x000fe40000000000 */
[----:B------:R-:W-:Y:S02]  /*7a30*/  FADD2 R156, R156.F32x2.HI_LO, R116.F32x2.HI_LO ;  /* 0x000000749c9c724b */ /* 0x000fe40000000000 */
[----:B------:R-:W-:Y:S02]  /*7a40*/  FADD2 R110, R110.F32x2.HI_LO, R126.F32x2.HI_LO ;  /* 0x0000007e6e6e724b */ /* 0x000fe40000000000 */
        /* <DEDUP_REMOVED lines=52> */
[----:B------:R-:W-:Y:S01]  /*7d90*/  FADD2 R110, R156.F32x2.HI_LO, R110.F32x2.HI_LO ;  /* 0x0000006e9c6e724b */ /* 0x000fe20000000000 */
[----:B------:R-:W-:-:S03]  /*7da0*/  MOV R157, R154 ;  /* 0x0000009a009d7202 */ /* 0x000fc60000000f00 */
[----:B------:R-:W-:-:S04]  /*7db0*/  FADD2 R110, R110.F32x2.HI_LO, R112.F32x2.HI_LO ;  /* 0x000000706e6e724b */ /* 0x000fc80000000000 */
[----:B------:R-:W-:Y:S01]  /*7dc0*/  FADD R156, R110, R111 ;  /* 0x0000006f6e9c7221 */ /* 0x000fe20000000000 */
[----:B------:R-:W-:Y:S06]  /*7dd0*/  BRA.U UP0, `(.L_x_47) ;  /* 0xffffffe100ac7547 */ /* 0x000fec000b83ffff */
.L_x_44:
[----:B------:R-:W2:Y:S01]  /*7de0*/  S2R R3, SR_TID.X ;  /* 0x0000000000037919 */ /* 0x000ea20000002100 */
[----:B------:R-:W3:Y:S01]  /*7df0*/  S2UR UR4, SR_CgaCtaId ;  /* 0x00000000000479c3 */ /* 0x000ee20000008800 */
[----:B------:R-:W-:Y:S01]  /*7e00*/  UMOV UR5, 0x400 ;  /* 0x0000040000057882 */ /* 0x000fe20000000000 */
[----:B------:R-:W-:Y:S01]  /*7e10*/  SHF.L.U32 R2, R155, 0x1f, RZ ;  /* 0x0000001f9b027819 */ /* 0x000fe200000006ff */
[----:B---3--:R-:W-:Y:S01]  /*7e20*/  ULEA UR4, UR4, UR5, 0x18 ;  /* 0x0000000504047291 */ /* 0x008fe2000f8ec0ff */
[----:B--2---:R-:W-:-:S05]  /*7e30*/  IMAD.SHL.U32 R3, R3, 0x4, RZ ;  /* 0x0000000403037824 */ /* 0x004fca00078e00ff */
[----:B------:R-:W-:-:S05]  /*7e40*/  LOP3.LUT R3, R3, 0x1fc, RZ, 0xc0, !PT ;  /* 0x000001fc03037812 */ /* 0x000fca00078ec0ff */
[----:B------:R2:W-:Y:S04]  /*7e50*/  STS [R3+UR4+0x10c], R156 ;  /* 0x00010c9c03007988 */ /* 0x0005e80008000804 */
[----:B------:R2:W-:Y:S01]  /*7e60*/  STS [R3+UR4+0x30c], R154 ;  /* 0x00030c9a03007988 */ /* 0x0005e20008000804 */
[----:B------:R2:W-:Y:S06]  /*7e70*/  BAR.ARV R142, 0x40 ;  /* 0x0001008e0000751d */ /* 0x0005ec0000002000 */
[----:B------:R-:W3:Y:S02]  /*7e80*/  SYNCS.PHASECHK.TRANS64.TRYWAIT P0, [UR4+0xc8], R2 ;  /* 0x0000c802ff0075a7 */ /* 0x000ee40008001104 */
[----:B--23--:R-:W-:Y:S05]  /*7e90*/  @!P0 BRA `(.L_x_48) ;  /* 0x0000002000bc8947 */ /* 0x00cfea0003800000 */
.L_x_109:
[----:B------:R-:W-:Y:S06]  /*7ea0*/  BAR.ARV 0x2, 0x120 ;  /* 0x0084800000007b1d */ /* 0x000fec0000002000 */
.L_x_3:
[----:B-1-3--:R-:W-:-:S04]  /*7eb0*/  LOP3.LUT R2, R0, 0xfffffffc, RZ, 0xc0, !PT ;  /* 0xfffffffc00027812 */ /* 0x00afc800078ec0ff */
[----:B------:R-:W-:-:S13]  /*7ec0*/  ISETP.NE.AND P0, PT, R2, 0x8, PT ;  /* 0x000000080200780c */ /* 0x000fda0003f05270 */
[----:B--2-4-:R-:W-:Y:S05]  /*7ed0*/  @P0 EXIT ;  /* 0x000000000000094d */ /* 0x014fea0003800000 */
[----:B------:R-:W-:-:S08]  /*7ee0*/  NOP ;  /* 0x0000000000007918 */ /* 0x000fd00000000000 */
[----:B------:R-:W1:-:S00]  /*7ef0*/  USETMAXREG.DEALLOC.CTAPOOL 0x50 ;  /* 0x00000050000079c8 */ /* 0x000e4000080e0500 */
[----:B-1----:R-:W1:Y:S01]  /*7f00*/  S2R R3, SR_CgaCtaId ;  /* 0x0000000000037919 */ /* 0x002e620000008800 */
[----:B------:R-:W-:Y:S01]  /*7f10*/  MOV R2, 0x400 ;  /* 0x0000040000027802 */ /* 0x000fe20000000f00 */
[----:B------:R-:W2:Y:S01]  /*7f20*/  LDCU UR9, c[0x0][0x38c] ;  /* 0x00007180ff0977ac */ /* 0x000ea20008000800 */
[----:B------:R-:W-:Y:S01]  /*7f30*/  LOP3.LUT R39, R0, 0x3, RZ, 0xc0, !PT ;  /* 0x0000000300277812 */ /* 0x000fe200078ec0ff */
[----:B------:R-:W3:Y:S02]  /*7f40*/  S2R R36, SR_TID.X ;  /* 0x0000000000247919 */ /* 0x000ee40000002100 */
[----:B------:R-:W4:Y:S02]  /*7f50*/  S2UR UR7, SR_CTAID.Y ;  /* 0x00000000000779c3 */ /* 0x000f240000002600 */
[----:B------:R-:W-:Y:S01]  /*7f60*/  VIADD R39, R39, 0x3 ;  /* 0x0000000327277836 */ /* 0x000fe20000000000 */
[----:B------:R-:W5:Y:S05]  /*7f70*/  S2R R5, SR_CTAID.X ;  /* 0x0000000000057919 */ /* 0x000f6a0000002500 */
[----:B------:R-:W4:Y:S01]  /*7f80*/  S2UR UR6, SR_CTAID.Z ;  /* 0x00000000000679c3 */ /* 0x000f220000002700 */
[----:B--2---:R-:W-:-:S02]  /*7f90*/  UIADD3 UR4, UPT, UPT, -UR9, URZ, URZ ;  /* 0x000000ff09047290 */ /* 0x004fc4000fffe1ff */
[----:B------:R-:W-:Y:S02]  /*7fa0*/  UIADD3 UR8, UPT, UPT, UR9, -0x1, URZ ;  /* 0xffffffff09087890 */ /* 0x000fe4000fffe0ff */
[----:B------:R-:W-:Y:S02]  /*7fb0*/  USHF.R.S32.HI UR4, URZ, 0x1f, UR4 ;  /* 0x0000001fff047899 */ /* 0x000fe40008011404 */
[----:B------:R-:W-:Y:S02]  /*7fc0*/  UISETP.GT.AND UP0, UPT, UR9, URZ, UPT ;  /* 0x000000ff0900728c */ /* 0x000fe4000bf04270 */
[----:B------:R-:W-:Y:S02]  /*7fd0*/  USHF.R.S32.HI UR5, URZ, 0x1f, UR8 ;  /* 0x0000001fff057899 */ /* 0x000fe40008011408 */
[----:B------:R-:W-:Y:S01]  /*7fe0*/  ULEA.HI UR4, UR4, -UR9, URZ, 0x7 ;  /* 0x8000000904047291 */ /* 0x000fe2000f8f38ff */
[----:B-1----:R-:W-:Y:S01]  /*7ff0*/  LEA R3, R3, R2, 0x18 ;  /* 0x0000000203037211 */ /* 0x002fe200078ec0ff */
[----:B------:R-:W-:Y:S01]  /*8000*/  IMAD.MOV.U32 R2, RZ, RZ, 0x1 ;  /* 0x00000001ff027424 */ /* 0x000fe200078e00ff */
[----:B------:R-:W-:Y:S01]  /*8010*/  BAR.SYNC.DEFER_BLOCKING 0x2, 0x120 ;  /* 0x0084800000007b1d */ /* 0x000fe20000010000 */
[----:B------:R-:W-:Y:S01]  /*8020*/  ULEA.HI UR5, UR5, UR8, URZ, 0x7 ;  /* 0x0000000805057291 */ /* 0x000fe2000f8f38ff */
[C---:B---3--:R-:W-:Y:S01]  /*8030*/  IMAD.SHL.U32 R4, R36.reuse, 0x80, RZ ;  /* 0x0000008024047824 */ /* 0x048fe200078e00ff */
[----:B------:R-:W-:Y:S01]  /*8040*/  USHF.R.S32.HI UR4, URZ, 0x7, UR4 ;  /* 0x00000007ff047899 */ /* 0x000fe20008011404 */
[----:B------:R-:W-:Y:S01]  /*8050*/  LOP3.LUT R40, R36, 0x7f, RZ, 0xc0, !PT ;  /* 0x0000007f24287812 */ /* 0x000fe200078ec0ff */
[----:B------:R-:W-:-:S02]  /*8060*/  USHF.R.S32.HI UR5, URZ, 0x7, UR5 ;  /* 0x00000007ff057899 */ /* 0x000fc40008011405 */
[----:B------:R-:W-:Y:S01]  /*8070*/  @!UP0 ULOP3.LUT UR5, URZ, UR4, URZ, 0x33, !UPT ;  /* 0x00000004ff058292 */ /* 0x000fe2000f8e33ff */
[----:B------:R-:W-:Y:S01]  /*8080*/  LOP3.LUT R4, R4, 0xf80, RZ, 0xc0, !PT ;  /* 0x00000f8004047812 */ /* 0x000fe200078ec0ff */
[----:B-----5:R-:W-:Y:S01]  /*8090*/  IMAD.SHL.U32 R0, R5, 0x80, RZ ;  /* 0x0000008005007824 */ /* 0x020fe200078e00ff */
[----:B------:R-:W-:Y:S01]  /*80a0*/  SHF.R.U32.HI R41, RZ, 0x5, R40 ;  /* 0x00000005ff297819 */ /* 0x000fe20000011628 */
[----:B------:R-:W-:-:S04]  /*80b0*/  UISETP.GE.AND UP0, UPT, UR5, 0x1, UPT ;  /* 0x000000010500788c */ /* 0x000fc8000bf06270 */
[C---:B------:R-:W-:Y:S02]  /*80c0*/  IMAD R4, R41.reuse, 0x1000, R4 ;  /* 0x0000100029047824 */ /* 0x040fe400078e0204 */
[----:B------:R-:W-:-:S03]  /*80d0*/  IMAD.SHL.U32 R41, R41, 0x200000, RZ ;  /* 0x0020000029297824 */ /* 0x000fc600078e00ff */
[----:B------:R-:W-:Y:S01]  /*80e0*/  IADD3 R37, PT, PT, R3, 0x800, R4 ;  /* 0x0000080003257810 */ /* 0x000fe20007ffe004 */
[----:B------:R1:W-:Y:S01]  /*80f0*/  SYNCS.ARRIVE.TRANS64.ART0 RZ, [R3+URZ+0x98], R2 ;  /* 0x0000980203ff79a7 */ /* 0x0003e200085000ff */
[----:B------:R1:W-:Y:S06]  /*8100*/  BAR.SYNC.DEFER_BLOCKING R39, 0x40 ;  /* 0x000100270000751d */ /* 0x0003ec0000010000 */
[----:B------:R1:W-:Y:S01]  /*8110*/  SYNCS.ARRIVE.TRANS64.ART0 RZ, [R3+URZ+0xc8], R2 ;  /* 0x0000c80203ff79a7 */ /* 0x0003e200085000ff */
[----:B----4-:R-:W-:Y:S05]  /*8120*/  BRA.U !UP0, `(.L_x_49) ;  /* 0x0000000508807547 */ /* 0x010fea000b800000 */
[----:B------:R-:W-:Y:S01]  /*8130*/  LEA R38, R40, R3, 0x2 ;  /* 0x0000000328267211 */ /* 0x000fe200078e10ff */
[----:B------:R-:W-:-:S12]  /*8140*/  UIADD3 UR8, UPT, UPT, -UR5, URZ, URZ ;  /* 0x000000ff05087290 */ /* 0x000fd8000fffe1ff */
.L_x_51:
[----:B--2---:R2:W-:Y:S06]  /*8150*/  BAR.SYNC.DEFER_BLOCKING R39, 0x40 ;  /* 0x000100270000751d */ /* 0x0045ec0000010000 */
[----:B---3--:R-:W3:Y:S02]  /*8160*/  LDS R42, [R38+0x10c] ;  /* 0x00010c00262a7984 */ /* 0x008ee40000000800 */
[----:B---3--:R-:W-:-:S13]  /*8170*/  FSETP.GEU.AND P0, PT, R42, 1, PT ;  /* 0x3f8000002a00780b */ /* 0x008fda0003f0e000 */
[----:B------:R-:W-:-:S04]  /*8180*/  VOTE.ANY R4, PT, !P0 ;  /* 0x0000000000047806 */ /* 0x000fc800040e0100 */
[----:B------:R-:W-:-:S13]  /*8190*/  ISETP.NE.AND P0, PT, R4, RZ, PT ;  /* 0x000000ff0400720c */ /* 0x000fda0003f05270 */
[----:B--2---:R-:W-:Y:S05]  /*81a0*/  @!P0 BRA `(.L_x_50) ;  /* 0x00000004004c8947 */ /* 0x004fea0003800000 */
[C---:B------:R-:W-:Y:S02]  /*81b0*/  R2UR UR4, R41.reuse ;  /* 0x00000000290472ca */ /* 0x040fe400000e0000 */
[----:B------:R-:W-:-:S11]  /*81c0*/  R2UR UR5, R41 ;  /* 0x00000000290572ca */ /* 0x000fd600000e0000 */
[----:B------:R-:W2:Y:S02]  /*81d0*/  LDTM.x16 R20, tmem[UR4+0x100] ;  /* 0x00010004001479ee */ /* 0x000ea40008240000 */
[-C--:B--2---:R-:W-:Y:S02]  /*81e0*/  FMUL2 R20, R20.F32x2.HI_LO, R42.reuse.F32 ;  /* 0x0000002a1414724a */ /* 0x084fe40001000000 */
[-C--:B------:R-:W-:Y:S02]  /*81f0*/  FMUL2 R22, R22.F32x2.HI_LO, R42.reuse.F32 ;  /* 0x0000002a1616724a */ /* 0x080fe40001000000 */
[-C--:B------:R-:W-:Y:S02]  /*8200*/  FMUL2 R24, R24.F32x2.HI_LO, R42.reuse.F32 ;  /* 0x0000002a1818724a */ /* 0x080fe40001000000 */
[-C--:B------:R-:W-:Y:S02]  /*8210*/  FMUL2 R26, R26.F32x2.HI_LO, R42.reuse.F32 ;  /* 0x0000002a1a1a724a */ /* 0x080fe40001000000 */
[----:B------:R-:W-:-:S02]  /*8220*/  FMUL2 R28, R28.F32x2.HI_LO, R42.F32 ;  /* 0x0000002a1c1c724a */ /* 0x000fc40001000000 */
[-C--:B------:R-:W-:Y:S02]  /*8230*/  FMUL2 R30, R30.F32x2.HI_LO, R42.reuse.F32 ;  /* 0x0000002a1e1e724a */ /* 0x080fe40001000000 */
[-C--:B------:R-:W-:Y:S02]  /*8240*/  FMUL2 R32, R32.F32x2.HI_LO, R42.reuse.F32 ;  /* 0x0000002a2020724a */ /* 0x080fe40001000000 */
[----:B------:R-:W-:-:S04]  /*8250*/  FMUL2 R34, R34.F32x2.HI_LO, R42.F32 ;  /* 0x0000002a2222724a */ /* 0x000fc80001000000 */
[----:B------:R-:W-:Y:S01]  /*8260*/  STTM.x16 tmem[UR5+0x100], R20 ;  /* 0x00010014000079ed */ /* 0x000fe20008240005 */
        /* <DEDUP_REMOVED lines=69> */
[----:B------:R2:W-:Y:S01]  /*86c0*/  STTM.x16 tmem[UR4+0x170], R4 ;  /* 0x00017004000079ed */ /* 0x0005e20008240004 */
[----:B------:R-:W3:Y:S02]  /*86d0*/  FENCE.VIEW.ASYNC.T ;  /* 0x00000000000073c6 */ /* 0x000ee40000000200 */
.L_x_50:
[----:B---3--:R3:W-:Y:S01]  /*86e0*/  SYNCS.ARRIVE.TRANS64.ART0 RZ, [R3+URZ+0x98], R2 ;  /* 0x0000980203ff79a7 */ /* 0x0087e200085000ff */
[----:B------:R-:W-:-:S04]  /*86f0*/  UIADD3 UR8, UPT, UPT, UR8, 0x1, URZ ;  /* 0x0000000108087890 */ /* 0x000fc8000fffe0ff */
[----:B------:R-:W-:Y:S01]  /*8700*/  UISETP.NE.AND UP0, UPT, UR8, URZ, UPT ;  /* 0x000000ff0800728c */ /* 0x000fe2000bf05270 */
[----:B------:R3:W-:Y:S08]  /*8710*/  SYNCS.ARRIVE.TRANS64.ART0 RZ, [R3+URZ+0xc8], R2 ;  /* 0x0000c80203ff79a7 */ /* 0x0007f000085000ff */
[----:B------:R-:W-:Y:S05]  /*8720*/  BRA.U UP0, `(.L_x_51) ;  /* 0xfffffff900887547 */ /* 0x000fea000b83ffff */
.L_x_49:
[----:B------:R4:W-:Y:S01]  /*8730*/  BAR.SYNC.DEFER_BLOCKING R39, 0x40 ;  /* 0x000100270000751d */ /* 0x0009e20000010000 */
[----:B--2---:R-:W-:Y:S01]  /*8740*/  LEA R5, R40, R3, 0x2 ;  /* 0x0000000328057211 */ /* 0x004fe200078e10ff */
[----:B------:R-:W-:-:S04]  /*8750*/  HFMA2 R4, -RZ, RZ, -0.0 , 0 ;  /* 0x80000000ff047431 */ /* 0x000fc800000001ff */
[----:B------:R4:W2:Y:S04]  /*8760*/  LDS R53, [R5+0x10c] ;  /* 0x00010c0005357984 */ /* 0x0008a80000000800 */
[----:B------:R4:W5:Y:S01]  /*8770*/  LDS R52, [R5+0x30c] ;  /* 0x00030c0005347984 */ /* 0x0009620000000800 */
[----:B------:R4:W-:Y:S01]  /*8780*/  SYNCS.ARRIVE.TRANS64.ART0 RZ, [R3+URZ+0xc8], R2 ;  /* 0x0000c80203ff79a7 */ /* 0x0009e200085000ff */
[----:B------:R-:W1:Y:S02]  /*8790*/  SYNCS.PHASECHK.TRANS64.TRYWAIT P0, [R3+URZ+0xb0], RZ ;  /* 0x0000b0ff030075a7 */ /* 0x000e6400080011ff */
[----:B-12-45:R-:W-:Y:S05]  /*87a0*/  @!P0 BRA `(.L_x_52) ;  /* 0x0000001800948947 */ /* 0x036fea0003800000 */
.L_x_110:
[----:B------:R-:W2:Y:S01]  /*87b0*/  SYNCS.PHASECHK.TRANS64.TRYWAIT P1, [R3+URZ+0xd8], R4 ;  /* 0x0000d804030075a7 */ /* 0x000ea200080211ff */
[----:B------:R-:W-:Y:S02]  /*87c0*/  IMAD.MOV.U32 R54, RZ, RZ, 0x40 ;  /* 0x00000040ff367424 */ /* 0x000fe400078e00ff */
[----:B------:R-:W-:Y:S01]  /*87d0*/  IMAD.MOV.U32 R42, RZ, RZ, 0x10 ;  /* 0x00000010ff2a7424 */ /* 0x000fe200078e00ff */
[----:B--2---:R-:W-:-:S05]  /*87e0*/  R2P PR, R36, 0x5 ;  /* 0x0000000524007804 */ /* 0x004fca0000000000 */
[----:B------:R-:W-:Y:S02]  /*87f0*/  SEL R54, R54, 0xffffffc0, !P2 ;  /* 0xffffffc036367807 */ /* 0x000fe40005000000 */
[----:B------:R-:W-:Y:S01]  /*8800*/  SEL R42, R42, 0xfffffff0, !P0 ;  /* 0xfffffff02a2a7807 */ /* 0x000fe20004000000 */
[----:B------:R-:W-:Y:S06]  /*8810*/  @!P1 BRA `(.L_x_53) ;  /* 0x00000018008c9947 */ /* 0x000fec0003800000 */
.L_x_112:
[----:B------:R-:W-:Y:S01]  /*8820*/  R2UR UR4, R41 ;  /* 0x00000000290472ca */ /* 0x000fe200000e0000 */
[----:B------:R-:W-:Y:S01]  /*8830*/  BSSY.RECONVERGENT B0, `(.L_x_54) ;  /* 0x00000d6000007945 */ /* 0x000fe20003800200 */
[C---:B------:R-:W-:Y:S02]  /*8840*/  FSETP.NE.AND P1, PT, R53.reuse, RZ, PT ;  /* 0x000000ff3500720b */ /* 0x040fe40003f25000 */
[----:B------:R-:W-:Y:S02]  /*8850*/  LOP3.LUT P0, RZ, R36, 0x2, RZ, 0xc0, !PT ;  /* 0x0000000224ff7812 */ /* 0x000fe4000780c0ff */
[----:B------:R-:W-:-:S06]  /*8860*/  FSEL R43, R53, 1, P1 ;  /* 0x3f800000352b7808 */ /* 0x000fcc0000800000 */
[----:B------:R-:W4:Y:S01]  /*8870*/  MUFU.RCP R43, R43 ;  /* 0x0000002b002b7308 */ /* 0x000f220000001000 */
[----:B--2---:R-:W4:Y:S07]  /*8880*/  LDTM.x32 R4, tmem[UR4+0x100] ;  /* 0x00010004000479ee */ /* 0x004f2e00082c0000 */
[----:B------:R-:W2:Y:S01]  /*8890*/  @P1 MUFU.LG2 R53, R53 ;  /* 0x0000003500351308 */ /* 0x000ea20000000c00 */
[-C--:B----4-:R-:W-:Y:S02]  /*88a0*/  FMUL2 R4, R4.F32x2.HI_LO, R43.reuse.F32 ;  /* 0x0000002b0404724a */ /* 0x090fe40001000000 */
[----:B------:R-:W-:-:S02]  /*88b0*/  FMUL2 R6, R6.F32x2.HI_LO, R43.F32 ;  /* 0x0000002b0606724a */ /* 0x000fc40001000000 */
[-C--:B------:R-:W-:Y:S01]  /*88c0*/  FMUL2 R10, R10.F32x2.HI_LO, R43.reuse.F32 ;  /* 0x0000002b0a0a724a */ /* 0x080fe20001000000 */
[----:B------:R-:W-:Y:S01]  /*88d0*/  F2FP.SATFINITE.E4M3.F32.PACK_AB_MERGE_C R5, R5, R4, RZ ;  /* 0x000000040505723e */ /* 0x000fe200048070ff */
        /* <DEDUP_REMOVED lines=11> */
[----:B------:R-:W-:Y:S01]  /*8990*/  SHF.R.U32.HI R4, RZ, 0x3, R37 ;  /* 0x00000003ff047819 */ /* 0x000fe20000011625 */
        /* <DEDUP_REMOVED lines=12> */
[----:B------:R-:W-:Y:S01]  /*8a60*/  FMUL2 R32, R32.F32x2.HI_LO, R43.F32 ;  /* 0x0000002b2020724a */ /* 0x000fe20001000000 */
[----:B------:R-:W-:Y:S01]  /*8a70*/  F2FP.SATFINITE.E4M3.F32.PACK_AB_MERGE_C R30, R31, R30, RZ ;  /* 0x0000001e1f1e723e */ /* 0x000fe200048070ff */
[----:B--2---:R-:W-:Y:S01]  /*8a80*/  @P1 FADD R53, R53, -8 ;  /* 0xc100000035351421 */ /* 0x004fe20000000000 */
[----:B------:R-:W-:-:S02]  /*8a90*/  F2FP.SATFINITE.E4M3.F32.PACK_AB_MERGE_C R29, R29, R28, RZ ;  /* 0x0000001c1d1d723e */ /* 0x000fc400048070ff */
[----:B------:R-:W-:Y:S02]  /*8aa0*/  LOP3.LUT R57, R37, 0x70, R4, 0x78, !PT ;  /* 0x0000007025397812 */ /* 0x000fe400078e7804 */
[----:B------:R-:W-:Y:S02]  /*8ab0*/  PRMT R44, R5, 0x5410, R6 ;  /* 0x00005410052c7816 */ /* 0x000fe40000000006 */
[----:B------:R-:W-:Y:S01]  /*8ac0*/  PRMT R45, R9, 0x5410, R10 ;  /* 0x00005410092d7816 */ /* 0x000fe2000000000a */
[----:B------:R-:W-:Y:S01]  /*8ad0*/  VIADD R59, R57, 0x20 ;  /* 0x00000020393b7836 */ /* 0x000fe20000000000 */
[----:B------:R-:W-:Y:S01]  /*8ae0*/  PRMT R46, R13, 0x5410, R14 ;  /* 0x000054100d2e7816 */ /* 0x000fe2000000000e */
[----:B------:R-:W-:Y:S01]  /*8af0*/  @P0 VIADD R59, R57, 0xffffffe0 ;  /* 0xffffffe0393b0836 */ /* 0x000fe20000000000 */
[----:B------:R-:W-:Y:S02]  /*8b00*/  PRMT R47, R17, 0x5410, R18 ;  /* 0x00005410112f7816 */ /* 0x000fe40000000012 */
[----:B------:R-:W-:Y:S01]  /*8b10*/  F2FP.SATFINITE.E4M3.F32.PACK_AB_MERGE_C R39, R35, R34, RZ ;  /* 0x000000222327723e */ /* 0x000fe200048070ff */
[----:B------:R-:W-:Y:S01]  /*8b20*/  IMAD.IADD R55, R54, 0x1, R59 ;  /* 0x0000000136377824 */ /* 0x000fe200078e023b */
[----:B------:R-:W-:Y:S01]  /*8b30*/  F2FP.SATFINITE.E4M3.F32.PACK_AB_MERGE_C R48, R33, R32, RZ ;  /* 0x000000202130723e */ /* 0x000fe200048070ff */
[----:B------:R2:W-:Y:S01]  /*8b40*/  STS.128 [R57], R44 ;  /* 0x0000002c39007388 */ /* 0x0005e20000000c00 */
[----:B------:R-:W-:-:S02]  /*8b50*/  PRMT R36, R21, 0x5410, R22 ;  /* 0x0000541015247816 */ /* 0x000fc40000000016 */
[----:B------:R-:W-:Y:S02]  /*8b60*/  PRMT R37, R25, 0x5410, R26 ;  /* 0x0000541019257816 */ /* 0x000fe4000000001a */
[----:B------:R-:W-:Y:S02]  /*8b70*/  PRMT R38, R29, 0x5410, R30 ;  /* 0x000054101d267816 */ /* 0x000fe4000000001e */
[----:B------:R-:W4:Y:S01]  /*8b80*/  LDTM.x32 R4, tmem[UR4+0x120] ;  /* 0x00012004000479ee */ /* 0x000f2200082c0000 */
[----:B------:R-:W-:Y:S01]  /*8b90*/  PRMT R39, R48, 0x5410, R39 ;  /* 0x0000541030277816 */ /* 0x000fe20000000027 */
[-C--:B----4-:R-:W-:Y:S02]  /*8ba0*/  FMUL2 R4, R4.F32x2.HI_LO, R43.reuse.F32 ;  /* 0x0000002b0404724a */ /* 0x090fe40001000000 */
[-C--:B------:R-:W-:Y:S02]  /*8bb0*/  FMUL2 R6, R6.F32x2.HI_LO, R43.reuse.F32 ;  /* 0x0000002b0606724a */ /* 0x080fe40001000000 */
        /* <DEDUP_REMOVED lines=24> */
[----:B------:R-:W-:-:S02]  /*8d40*/  FMUL2 R34, R34.F32x2.HI_LO, R43.F32 ;  /* 0x0000002b2222724a */ /* 0x000fc40001000000 */
[----:B------:R-:W-:Y:S02]  /*8d50*/  IMAD.IADD R4, R57, 0x1, R42 ;  /* 0x0000000139047824 */ /* 0x000fe400078e022a */
[----:B------:R-:W-:Y:S01]  /*8d60*/  FMUL2 R32, R32.F32x2.HI_LO, R43.F32 ;  /* 0x0000002b2020724a */ /* 0x000fe20001000000 */
[----:B------:R-:W-:Y:S01]  /*8d70*/  F2FP.SATFINITE.E4M3.F32.PACK_AB_MERGE_C R30, R31, R30, RZ ;  /* 0x0000001e1f1e723e */ /* 0x000fe200048070ff */
[----:B--2---:R-:W-:Y:S01]  /*8d80*/  IMAD.IADD R57, R57, 0x1, R54 ;  /* 0x0000000139397824 */ /* 0x004fe200078e0236 */
[----:B------:R-:W-:Y:S01]  /*8d90*/  F2FP.SATFINITE.E4M3.F32.PACK_AB_MERGE_C R29, R29, R28, RZ ;  /* 0x0000001c1d1d723e */ /* 0x000fe200048070ff */
[----:B------:R2:W-:Y:S01]  /*8da0*/  STS.128 [R4], R36 ;  /* 0x0000002404007388 */ /* 0x0005e20000000c00 */
[----:B------:R-:W-:Y:S02]  /*8db0*/  F2FP.SATFINITE.E4M3.F32.PACK_AB_MERGE_C R34, R35, R34, RZ ;  /* 0x000000222322723e */ /* 0x000fe400048070ff */
[----:B------:R-:W-:Y:S02]  /*8dc0*/  F2FP.SATFINITE.E4M3.F32.PACK_AB_MERGE_C R33, R33, R32, RZ ;  /* 0x000000202121723e */ /* 0x000fe400048070ff */
[----:B------:R-:W-:-:S02]  /*8dd0*/  PRMT R48, R5, 0x5410, R6 ;  /* 0x0000541005307816 */ /* 0x000fc40000000006 */
[----:B------:R-:W-:Y:S02]  /*8de0*/  PRMT R49, R9, 0x5410, R10 ;  /* 0x0000541009317816 */ /* 0x000fe4000000000a */
[----:B------:R-:W-:Y:S02]  /*8df0*/  PRMT R50, R13, 0x5410, R14 ;  /* 0x000054100d327816 */ /* 0x000fe4000000000e */
[----:B------:R-:W-:Y:S02]  /*8e00*/  PRMT R51, R17, 0x5410, R18 ;  /* 0x0000541011337816 */ /* 0x000fe40000000012 */
[----:B------:R-:W-:Y:S02]  /*8e10*/  PRMT R44, R21, 0x5410, R22 ;  /* 0x00005410152c7816 */ /* 0x000fe40000000016 */
[----:B------:R-:W-:Y:S01]  /*8e20*/  PRMT R45, R25, 0x5410, R26 ;  /* 0x00005410192d7816 */ /* 0x000fe2000000001a */
[----:B------:R-:W-:Y:S01]  /*8e30*/  STS.128 [R59], R48 ;  /* 0x000000303b007388 */ /* 0x000fe20000000c00 */
[----:B------:R-:W-:-:S02]  /*8e40*/  PRMT R46, R29, 0x5410, R30 ;  /* 0x000054101d2e7816 */ /* 0x000fc4000000001e */
[----:B------:R-:W-:Y:S02]  /*8e50*/  PRMT R47, R33, 0x5410, R34 ;  /* 0x00005410212f7816 */ /* 0x000fe40000000022 */
[----:B--2---:R-:W2:Y:S01]  /*8e60*/  LDTM.x32 R4, tmem[UR4+0x140] ;  /* 0x00014004000479ee */ /* 0x004ea200082c0000 */
[----:B------:R-:W-:-:S05]  /*8e70*/  IMAD.IADD R36, R42, 0x1, R59 ;  /* 0x000000012a247824 */ /* 0x000fca00078e023b */
[----:B------:R4:W-:Y:S01]  /*8e80*/  STS.128 [R36], R44 ;  /* 0x0000002c24007388 */ /* 0x0009e20000000c00 */
[-C--:B--2---:R-:W-:Y:S02]  /*8e90*/  FMUL2 R6, R6.F32x2.HI_LO, R43.reuse.F32 ;  /* 0x0000002b0606724a */ /* 0x084fe40001000000 */
        /* <DEDUP_REMOVED lines=26> */
[----:B----4-:R-:W-:Y:S01]  /*9040*/  PRMT R44, R5, 0x5410, R6 ;  /* 0x00005410052c7816 */ /* 0x010fe20000000006 */
[----:B------:R-:W-:Y:S01]  /*9050*/  FMUL2 R32, R32.F32x2.HI_LO, R43.F32 ;  /* 0x0000002b2020724a */ /* 0x000fe20001000000 */
[----:B------:R-:W-:-:S02]  /*9060*/  PRMT R45, R9, 0x5410, R10 ;  /* 0x00005410092d7816 */ /* 0x000fc4000000000a */
[----:B------:R-:W-:Y:S02]  /*9070*/  PRMT R46, R13, 0x5410, R14 ;  /* 0x000054100d2e7816 */ /* 0x000fe4000000000e */
[----:B------:R-:W-:Y:S02]  /*9080*/  PRMT R47, R17, 0x5410, R18 ;  /* 0x00005410112f7816 */ /* 0x000fe40000000012 */
[----:B------:R-:W-:Y:S02]  /*9090*/  F2FP.SATFINITE.E4M3.F32.PACK_AB_MERGE_C R38, R31, R30, RZ ;  /* 0x0000001e1f26723e */ /* 0x000fe400048070ff */
[----:B------:R-:W-:Y:S01]  /*90a0*/  F2FP.SATFINITE.E4M3.F32.PACK_AB_MERGE_C R39, R29, R28, RZ ;  /* 0x0000001c1d27723e */ /* 0x000fe200048070ff */
[----:B------:R2:W-:Y:S01]  /*90b0*/  STS.128 [R57], R44 ;  /* 0x0000002c39007388 */ /* 0x0005e20000000c00 */
[----:B------:R-:W-:Y:S02]  /*90c0*/  F2FP.SATFINITE.E4M3.F32.PACK_AB_MERGE_C R41, R35, R34, RZ ;  /* 0x000000222329723e */ /* 0x000fe400048070ff */
[----:B------:R-:W-:-:S02]  /*90d0*/  F2FP.SATFINITE.E4M3.F32.PACK_AB_MERGE_C R48, R33, R32, RZ ;  /* 0x000000202130723e */ /* 0x000fc400048070ff */
[----:B------:R-:W-:Y:S02]  /*90e0*/  PRMT R36, R21, 0x5410, R22 ;  /* 0x0000541015247816 */ /* 0x000fe40000000016 */
[----:B------:R-:W-:Y:S02]  /*90f0*/  PRMT R37, R25, 0x5410, R26 ;  /* 0x0000541019257816 */ /* 0x000fe4000000001a */
[----:B------:R-:W4:Y:S01]  /*9100*/  LDTM.x32 R4, tmem[UR4+0x160] ;  /* 0x00016004000479ee */ /* 0x000f2200082c0000 */
[----:B------:R-:W5:Y:S01]  /*9110*/  LDCU UR4, c[0x0][0x380] ;  /* 0x00007000ff0477ac */ /* 0x000f620008000800 */
[----:B------:R-:W-:Y:S02]  /*9120*/  PRMT R38, R39, 0x5410, R38 ;  /* 0x0000541027267816 */ /* 0x000fe40000000026 */
[----:B------:R-:W-:Y:S01]  /*9130*/  PRMT R39, R48, 0x5410, R41 ;  /* 0x0000541030277816 */ /* 0x000fe20000000029 */
[----:B--2---:R-:W-:Y:S02]  /*9140*/  IMAD.IADD R57, R57, 0x1, R42 ;  /* 0x0000000139397824 */ /* 0x004fe400078e022a */
[----:B----4-:R-:W-:-:S02]  /*9150*/  FMUL2 R6, R6.F32x2.HI_LO, R43.F32 ;  /* 0x0000002b0606724a */ /* 0x010fc40001000000 */
[----:B------:R-:W-:Y:S02]  /*9160*/  IMAD.IADD R42, R55, 0x1, R42 ;  /* 0x00000001372a7824 */ /* 0x000fe400078e022a */
[-C--:B------:R-:W-:Y:S01]  /*9170*/  FMUL2 R8, R8.F32x2.HI_LO, R43.reuse.F32 ;  /* 0x0000002b0808724a */ /* 0x080fe20001000000 */
[----:B------:R2:W-:Y:S01]  /*9180*/  STS.128 [R57], R36 ;  /* 0x0000002439007388 */ /* 0x0005e20000000c00 */
[-C--:B------:R-:W-:Y:S01]  /*9190*/  FMUL2 R10, R10.F32x2.HI_LO, R43.reuse.F32 ;  /* 0x0000002b0a0a724a */ /* 0x080fe20001000000 */
[----:B------:R-:W-:Y:S01]  /*91a0*/  F2FP.SATFINITE.E4M3.F32.PACK_AB_MERGE_C R6, R7, R6, RZ ;  /* 0x000000060706723e */ /* 0x000fe200048070ff */
[-C--:B------:R-:W-:Y:S01]  /*91b0*/  FMUL2 R4, R4.F32x2.HI_LO, R43.reuse.F32 ;  /* 0x0000002b0404724a */ /* 0x080fe20001000000 */
[----:B------:R-:W4:Y:S01]  /*91c0*/  @P1 LDC R7, c[0x0][0x600] ;  /* 0x00018000ff071b82 */ /* 0x000f220000000800 */
        /* <DEDUP_REMOVED lines=24> */
[----:B----4-:R-:W-:Y:S01]  /*9350*/  @P1 FFMA R52, R52, R7, R53 ;  /* 0x0000000734341223 */ /* 0x010fe20000000035 */
[----:B------:R-:W-:Y:S01]  /*9360*/  F2FP.SATFINITE.E4M3.F32.PACK_AB_MERGE_C R29, R29, R28, RZ ;  /* 0x0000001c1d1d723e */ /* 0x000fe200048070ff */
[----:B------:R-:W-:Y:S01]  /*9370*/  IMAD.MOV.U32 R12, RZ, RZ, -0x800000 ;  /* 0xff800000ff0c7424 */ /* 0x000fe200078e00ff */
[----:B------:R-:W-:Y:S01]  /*9380*/  F2FP.SATFINITE.E4M3.F32.PACK_AB_MERGE_C R34, R35, R34, RZ ;  /* 0x000000222322723e */ /* 0x000fe200048070ff */
[----:B------:R-:W-:Y:S01]  /*9390*/  @P1 FMUL R12, R52, 0.69314718246459960938 ;  /* 0x3f317218340c1820 */ /* 0x000fe20000400000 */
[----:B------:R-:W-:-:S02]  /*93a0*/  F2FP.SATFINITE.E4M3.F32.PACK_AB_MERGE_C R33, R33, R32, RZ ;  /* 0x000000202121723e */ /* 0x000fc400048070ff */
[----:B------:R-:W-:Y:S02]  /*93b0*/  PRMT R9, R9, 0x5410, R10 ;  /* 0x0000541009097816 */ /* 0x000fe4000000000a */
[----:B------:R-:W-:Y:S02]  /*93c0*/  PRMT R8, R5, 0x5410, R6 ;  /* 0x0000541005087816 */ /* 0x000fe40000000006 */
[----:B------:R-:W-:Y:S02]  /*93d0*/  PRMT R10, R13, 0x5410, R14 ;  /* 0x000054100d0a7816 */ /* 0x000fe4000000000e */
[----:B------:R-:W-:Y:S02]  /*93e0*/  PRMT R11, R16, 0x5410, R11 ;  /* 0x00005410100b7816 */ /* 0x000fe4000000000b */
[----:B------:R-:W-:Y:S02]  /*93f0*/  PRMT R4, R21, 0x5410, R4 ;  /* 0x0000541015047816 */ /* 0x000fe40000000004 */
[----:B------:R-:W-:Y:S01]  /*9400*/  PRMT R5, R25, 0x5410, R26 ;  /* 0x0000541019057816 */ /* 0x000fe2000000001a */
[----:B------:R2:W-:Y:S01]  /*9410*/  STS.128 [R55], R8 ;  /* 0x0000000837007388 */ /* 0x0005e20000000c00 */
[----:B------:R-:W-:-:S02]  /*9420*/  PRMT R6, R29, 0x5410, R30 ;  /* 0x000054101d067816 */ /* 0x000fc4000000001e */
[----:B------:R-:W-:Y:S02]  /*9430*/  PRMT R7, R33, 0x5410, R34 ;  /* 0x0000541021077816 */ /* 0x000fe40000000022 */
[----:B-----5:R-:W-:-:S03]  /*9440*/  IADD3 R15, PT, PT, -R0, UR4, RZ ;  /* 0x00000004000f7c10 */ /* 0x020fc6000fffe1ff */
[----:B------:R2:W-:Y:S01]  /*9450*/  STS.128 [R42], R4 ;  /* 0x000000042a007388 */ /* 0x0005e20000000c00 */
[----:B------:R-:W-:Y:S01]  /*9460*/  ISETP.GT.AND P0, PT, R15, R40, PT ;  /* 0x000000280f00720c */ /* 0x000fe20003f04270 */
[----:B------:R4:W-:Y:S06]  /*9470*/  MEMBAR.ALL.CTA ;  /* 0x0000000000007992 */ /* 0x0009ec0000008000 */
[----:B----4-:R-:W4:Y:S02]  /*9480*/  FENCE.VIEW.ASYNC.S ;  /* 0x00000000000073c6 */ /* 0x010f240000000000 */
[----:B----4-:R2:W-:Y:S01]  /*9490*/  SYNCS.ARRIVE.TRANS64.ART0 RZ, [R3+URZ+0x98], R2 ;  /* 0x0000980203ff79a7 */ /* 0x0105e200085000ff */
[----:B------:R2:W-:Y:S03]  /*94a0*/  SYNCS.ARRIVE.TRANS64.ART0 RZ, [R3+URZ+0xd0], R2 ;  /* 0x0000d00203ff79a7 */ /* 0x0005e600085000ff */
[----:B------:R-:W-:Y:S05]  /*94b0*/  @!P0 BRA `(.L_x_55) ;  /* 0x0000000000348947 */ /* 0x000fea0003800000 */
[----:B--2---:R-:W2:Y:S01]  /*94c0*/  LDC.64 R6, c[0x0][0x3d0] ;  /* 0x0000f400ff067b82 */ /* 0x004ea20000000a00 */
[C---:B------:R-:W-:Y:S01]  /*94d0*/  IADD3 R40, P0, PT, R0.reuse, R40, RZ ;  /* 0x0000002800287210 */ /* 0x040fe20007f1e0ff */
[----:B------:R-:W4:Y:S03]  /*94e0*/  LDCU.64 UR4, c[0x0][0x3b0] ;  /* 0x00007600ff0477ac */ /* 0x000f260008000a00 */
[----:B------:R-:W-:Y:S01]  /*94f0*/  LEA.HI.X.SX32 R41, R0, RZ, 0x1, P0 ;  /* 0x000000ff00297211 */ /* 0x000fe200000f0eff */
[----:B------:R-:W5:Y:S02]  /*9500*/  LDCU.64 UR8, c[0x0][0x358] ;  /* 0x00006b00ff0877ac */ /* 0x000f640008000a00 */
[----:B------:R-:W1:Y:S01]  /*9510*/  LDC.64 R4, c[0x0][0x3c8] ;  /* 0x0000f200ff047b82 */ /* 0x000e620000000a00 */
[----:B--2---:R-:W-:-:S04]  /*9520*/  IMAD.WIDE.U32 R40, R6, UR6, R40 ;  /* 0x0000000606287c25 */ /* 0x004fc8000f8e0028 */
[----:B------:R-:W-:Y:S02]  /*9530*/  IMAD R41, R7, UR6, R41 ;  /* 0x0000000607297c24 */ /* 0x000fe4000f8e0229 */
[----:B-1----:R-:W-:-:S04]  /*9540*/  IMAD.WIDE.U32 R6, R4, UR7, R40 ;  /* 0x0000000704067c25 */ /* 0x002fc8000f8e0028 */
[----:B------:R-:W-:Y:S01]  /*9550*/  IMAD R5, R5, UR7, R7 ;  /* 0x0000000705057c24 */ /* 0x000fe2000f8e0207 */
[----:B----4-:R-:W-:-:S04]  /*9560*/  LEA R4, P0, R6, UR4, 0x2 ;  /* 0x0000000406047c11 */ /* 0x010fc8000f8010ff */
[----:B------:R-:W-:-:S05]  /*9570*/  LEA.HI.X R5, R6, UR5, R5, 0x2, P0 ;  /* 0x0000000506057c11 */ /* 0x000fca00080f1405 */
[----:B-----5:R4:W-:Y:S04]  /*9580*/  STG.E desc[UR8][R4.64], R12 ;  /* 0x0000000c04007986 */ /* 0x0209e8000c101908 */
.L_x_55:
[----:B------:R-:W-:Y:S05]  /*9590*/  BSYNC.RECONVERGENT B0 ;  /* 0x0000000000007941 */ /* 0x000fea0003800200 */
.L_x_54:
[----:B------:R-:W5:Y:S02]  /*95a0*/  SYNCS.PHASECHK.TRANS64.TRYWAIT P0, [R3+URZ+0xd8], RZ ;  /* 0x0000d8ff030075a7 */ /* 0x000f6400080011ff */
[----:B-----5:R-:W-:Y:S05]  /*95b0*/  @!P0 BRA `(.L_x_56) ;  /* 0x0000000c00408947 */ /* 0x020fea0003800000 */
.L_x_113:
[----:B------:R-:W-:Y:S06]  /*95c0*/  BAR.ARV 0x2, 0x120 ;  /* 0x0084800000007b1d */ /* 0x000fec0000002000 */
[----:B------:R-:W-:Y:S05]  /*95d0*/  EXIT ;  /* 0x000000000000794d */ /* 0x000fea0003800000 */
.L_x_5:
[----:B------:R-:W-:-:S07]  /*95e0*/  MOV R2, UR4 ;  /* 0x0000000400027c02 */ /* 0x000fce0008000f00 */
.L_x_57:
[----:B-1----:R1:W2:Y:S02]  /*95f0*/  SYNCS.PHASECHK.TRANS64.TRYWAIT P0, [R2+URZ+0xd0], RZ ;  /* 0x0000d0ff020075a7 */ /* 0x0022a400080011ff */
[----:B--2---:R-:W-:Y:S05]  /*9600*/  @!P0 NANOSLEEP.SYNCS 0x989680 ;  /* 0x009896800000895d */ /* 0x004fea0003900000 */
[----:B------:R-:W2:Y:S02]  /*9610*/  @!P0 SYNCS.PHASECHK.TRANS64 P0, [R2+URZ+0xd0], RZ ;  /* 0x0000d0ff020085a7 */ /* 0x000ea400080010ff */
[----:B--2---:R-:W-:Y:S05]  /*9620*/  @!P0 BRA `(.L_x_57) ;  /* 0xfffffffc00f08947 */ /* 0x004fea000383ffff */
[----:B------:R-:W-:Y:S05]  /*9630*/  BRA `(.L_x_58) ;  /* 0xffffff70006c7947 */ /* 0x000fea000383ffff */
.L_x_11:
[----:B-1----:R-:W-:-:S04]  /*9640*/  MOV R2, UR4 ;  /* 0x0000000400027c02 */ /* 0x002fc80008000f00 */
[----:B------:R1:W2:Y:S03]  /*9650*/  SYNCS.PHASECHK.TRANS64.TRYWAIT P0, [R2+URZ], RZ ;  /* 0x000000ff020075a7 */ /* 0x0002a600080011ff */
[----:B--2---:R-:W-:Y:S05]  /*9660*/  @!P0 NANOSLEEP.SYNCS 0x989680 ;  /* 0x009896800000895d */ /* 0x004fea0003900000 */
[----:B------:R-:W2:Y:S02]  /*9670*/  @!P0 SYNCS.PHASECHK.TRANS64 P0, [R2+URZ], RZ ;  /* 0x000000ff020085a7 */ /* 0x000ea400080010ff */
[----:B--2---:R-:W-:Y:S05]  /*9680*/  @!P0 BRA `(.L_x_11) ;  /* 0xfffffffc00ec8947 */ /* 0x004fea000383ffff */
[----:B------:R-:W-:Y:S05]  /*9690*/  BRA `(.L_x_59) ;  /* 0xffffff7400a47947 */ /* 0x000fea000383ffff */
.L_x_12:
[----:B------:R-:W-:-:S07]  /*96a0*/  MOV R3, UR4 ;  /* 0x0000000400037c02 */ /* 0x000fce0008000f00 */
.L_x_60:
[----:B-1----:R1:W2:Y:S02]  /*96b0*/  SYNCS.PHASECHK.TRANS64.TRYWAIT P0, [R3+URZ+0x10], RZ ;  /* 0x000010ff030075a7 */ /* 0x0022a400080011ff */
[----:B--2---:R-:W-:Y:S05]  /*96c0*/  @!P0 NANOSLEEP.SYNCS 0x989680 ;  /* 0x009896800000895d */ /* 0x004fea0003900000 */
[----:B------:R-:W2:Y:S02]  /*96d0*/  @!P0 SYNCS.PHASECHK.TRANS64 P0, [R3+URZ+0x10], RZ ;  /* 0x000010ff030085a7 */ /* 0x000ea400080010ff */
[----:B--2---:R-:W-:Y:S05]  /*96e0*/  @!P0 BRA `(.L_x_60) ;  /* 0xfffffffc00f08947 */ /* 0x004fea000383ffff */
[----:B------:R-:W-:Y:S05]  /*96f0*/  BRA `(.L_x_61) ;  /* 0xffffff74009c7947 */ /* 0x000fea000383ffff */
.L_x_14:
[----:B------:R-:W-:Y:S02]  /*9700*/  MOV R8, UR9 ;  /* 0x0000000900087c02 */ /* 0x000fe40008000f00 */
[----:B------:R-:W-:Y:S07]  /*9710*/  MOV R16, R17 ;  /* 0x0000001100107202 */ /* 0x000fee0000000f00 */
.L_x_62:
[----:B-1----:R1:W2:Y:S02]  /*9720*/  SYNCS.PHASECHK.TRANS64.TRYWAIT P0, [R8+URZ+0x10], R17 ;  /* 0x00001011080075a7 */ /* 0x0022a400080011ff */
[----:B--2---:R-:W-:Y:S05]  /*9730*/  @!P0 NANOSLEEP.SYNCS 0x989680 ;  /* 0x009896800000895d */ /* 0x004fea0003900000 */
[----:B------:R-:W2:Y:S02]  /*9740*/  @!P0 SYNCS.PHASECHK.TRANS64 P0, [R8+URZ+0x10], R17 ;  /* 0x00001011080085a7 */ /* 0x000ea400080010ff */
[----:B--2---:R-:W-:Y:S05]  /*9750*/  @!P0 BRA `(.L_x_62) ;  /* 0xfffffffc00f08947 */ /* 0x004fea000383ffff */
[----:B------:R-:W-:Y:S05]  /*9760*/  BRA `(.L_x_63) ;  /* 0xffffff7800e87947 */ /* 0x000fea000383ffff */
.L_x_15:
[----:B------:R-:W-:Y:S02]  /*9770*/  MOV R9, UR4 ;  /* 0x0000000400097c02 */ /* 0x000fe40008000f00 */
[----:B------:R-:W-:Y:S07]  /*9780*/  MOV R10, R11 ;  /* 0x0000000b000a7202 */ /* 0x000fee0000000f00 */
.L_x_64:
[----:B-1----:R1:W2:Y:S02]  /*9790*/  SYNCS.PHASECHK.TRANS64.TRYWAIT P0, [R9+URZ+0x98], R11 ;  /* 0x0000980b090075a7 */ /* 0x0022a400080011ff */
[----:B--2---:R-:W-:Y:S05]  /*97a0*/  @!P0 NANOSLEEP.SYNCS 0x989680 ;  /* 0x009896800000895d */ /* 0x004fea0003900000 */
[----:B------:R-:W2:Y:S02]  /*97b0*/  @!P0 SYNCS.PHASECHK.TRANS64 P0, [R9+URZ+0x98], R11 ;  /* 0x0000980b090085a7 */ /* 0x000ea400080010ff */
[----:B--2---:R-:W-:Y:S05]  /*97c0*/  @!P0 BRA `(.L_x_64) ;  /* 0xfffffffc00f08947 */ /* 0x004fea000383ffff */
[----:B------:R-:W-:Y:S05]  /*97d0*/  BRA `(.L_x_65) ;  /* 0xffffff7c00307947 */ /* 0x000fea000383ffff */
.L_x_16:
[----:B------:R-:W-:Y:S02]  /*97e0*/  MOV R9, UR4 ;  /* 0x0000000400097c02 */ /* 0x000fe40008000f00 */
[----:B------:R-:W-:Y:S07]  /*97f0*/  MOV R10, R11 ;  /* 0x0000000b000a7202 */ /* 0x000fee0000000f00 */
.L_x_66:
[----:B-1----:R1:W2:Y:S02]  /*9800*/  SYNCS.PHASECHK.TRANS64.TRYWAIT P0, [R9+URZ+0xa0], R11 ;  /* 0x0000a00b090075a7 */ /* 0x0022a400080011ff */
[----:B--2---:R-:W-:Y:S05]  /*9810*/  @!P0 NANOSLEEP.SYNCS 0x989680 ;  /* 0x009896800000895d */ /* 0x004fea0003900000 */
[----:B------:R-:W2:Y:S02]  /*9820*/  @!P0 SYNCS.PHASECHK.TRANS64 P0, [R9+URZ+0xa0], R11 ;  /* 0x0000a00b090085a7 */ /* 0x000ea400080010ff */
[----:B--2---:R-:W-:Y:S05]  /*9830*/  @!P0 BRA `(.L_x_66) ;  /* 0xfffffffc00f08947 */ /* 0x004fea000383ffff */
[----:B------:R-:W-:Y:S05]  /*9840*/  BRA `(.L_x_67) ;  /* 0xffffff7c00587947 */ /* 0x000fea000383ffff */
.L_x_17:
[----:B------:R-:W-:Y:S02]  /*9850*/  MOV R8, UR21 ;  /* 0x0000001500087c02 */ /* 0x000fe40008000f00 */
[----:B------:R-:W-:Y:S07]  /*9860*/  MOV R10, R11 ;  /* 0x0000000b000a7202 */ /* 0x000fee0000000f00 */
.L_x_68:
[----:B-1----:R1:W2:Y:S02]  /*9870*/  SYNCS.PHASECHK.TRANS64.TRYWAIT P0, [R8+URZ+0x10], R11 ;  /* 0x0000100b080075a7 */ /* 0x0022a400080011ff */
[----:B--2---:R-:W-:Y:S05]  /*9880*/  @!P0 NANOSLEEP.SYNCS 0x989680 ;  /* 0x009896800000895d */ /* 0x004fea0003900000 */
[----:B------:R-:W2:Y:S02]  /*9890*/  @!P0 SYNCS.PHASECHK.TRANS64 P0, [R8+URZ+0x10], R11 ;  /* 0x0000100b080085a7 */ /* 0x000ea400080010ff */
[----:B--2---:R-:W-:Y:S05]  /*98a0*/  @!P0 BRA `(.L_x_68) ;  /* 0xfffffffc00f08947 */ /* 0x004fea000383ffff */
[----:B------:R-:W-:Y:S05]  /*98b0*/  BRA `(.L_x_69) ;  /* 0xffffff7c00547947 */ /* 0x000fea000383ffff */
.L_x_19:
[----:B------:R-:W-:Y:S02]  /*98c0*/  MOV R2, UR7 ;  /* 0x0000000700027c02 */ /* 0x000fe40008000f00 */
[----:B------:R-:W-:-:S07]  /*98d0*/  MOV R7, R6 ;  /* 0x0000000600077202 */ /* 0x000fce0000000f00 */
.L_x_70:
[----:B--2---:R2:W3:Y:S02]  /*98e0*/  SYNCS.PHASECHK.TRANS64.TRYWAIT P0, [R2+URZ+0x10], R7 ;  /* 0x00001007020075a7 */ /* 0x0044e400080011ff */
[----:B---3--:R-:W-:Y:S05]  /*98f0*/  @!P0 NANOSLEEP.SYNCS 0x989680 ;  /* 0x009896800000895d */ /* 0x008fea0003900000 */
[----:B------:R-:W3:Y:S02]  /*9900*/  @!P0 SYNCS.PHASECHK.TRANS64 P0, [R2+URZ+0x10], R7 ;  /* 0x00001007020085a7 */ /* 0x000ee400080010ff */
[----:B---3--:R-:W-:Y:S05]  /*9910*/  @!P0 BRA `(.L_x_70) ;  /* 0xfffffffc00f08947 */ /* 0x008fea000383ffff */
[----:B------:R-:W-:Y:S05]  /*9920*/  BRA `(.L_x_71) ;  /* 0xffffff7c00f87947 */ /* 0x000fea000383ffff */
.L_x_20:
[----:B------:R-:W-:Y:S02]  /*9930*/  MOV R3, UR4 ;  /* 0x0000000400037c02 */ /* 0x000fe40008000f00 */
[----:B------:R-:W-:-:S07]  /*9940*/  MOV R5, R4 ;  /* 0x0000000400057202 */ /* 0x000fce0000000f00 */
.L_x_72:
[----:B--2---:R2:W3:Y:S02]  /*9950*/  SYNCS.PHASECHK.TRANS64.TRYWAIT P0, [R3+URZ+0x98], R5 ;  /* 0x00009805030075a7 */ /* 0x0044e400080011ff */
[----:B---3--:R-:W-:Y:S05]  /*9960*/  @!P0 NANOSLEEP.SYNCS 0x989680 ;  /* 0x009896800000895d */ /* 0x008fea0003900000 */
[----:B------:R-:W3:Y:S02]  /*9970*/  @!P0 SYNCS.PHASECHK.TRANS64 P0, [R3+URZ+0x98], R5 ;  /* 0x00009805030085a7 */ /* 0x000ee400080010ff */
[----:B---3--:R-:W-:Y:S05]  /*9980*/  @!P0 BRA `(.L_x_72) ;  /* 0xfffffffc00f08947 */ /* 0x008fea000383ffff */
[----:B------:R-:W-:Y:S05]  /*9990*/  BRA `(.L_x_73) ;  /* 0xffffff8000587947 */ /* 0x000fea000383ffff */
.L_x_21:
[----:B------:R-:W-:Y:S02]  /*99a0*/  MOV R2, UR13 ;  /* 0x0000000d00027c02 */ /* 0x000fe40008000f00 */
[----:B------:R-:W-:-:S07]  /*99b0*/  MOV R5, R4 ;  /* 0x0000000400057202 */ /* 0x000fce0000000f00 */
.L_x_74:
[----:B--2---:R2:W3:Y:S02]  /*99c0*/  SYNCS.PHASECHK.TRANS64.TRYWAIT P0, [R2+URZ+0xa0], R5 ;  /* 0x0000a005020075a7 */ /* 0x0044e400080011ff */
[----:B---3--:R-:W-:Y:S05]  /*99d0*/  @!P0 NANOSLEEP.SYNCS 0x989680 ;  /* 0x009896800000895d */ /* 0x008fea0003900000 */
[----:B------:R-:W3:Y:S02]  /*99e0*/  @!P0 SYNCS.PHASECHK.TRANS64 P0, [R2+URZ+0xa0], R5 ;  /* 0x0000a005020085a7 */ /* 0x000ee400080010ff */
[----:B---3--:R-:W-:Y:S05]  /*99f0*/  @!P0 BRA `(.L_x_74) ;  /* 0xfffffffc00f08947 */ /* 0x008fea000383ffff */
[----:B------:R-:W-:Y:S05]  /*9a00*/  BRA `(.L_x_75) ;  /* 0xffffff80006c7947 */ /* 0x000fea000383ffff */
.L_x_26:
[----:B------:R-:W-:Y:S02]  /*9a10*/  MOV R2, UR9 ;  /* 0x0000000900027c02 */ /* 0x000fe40008000f00 */
[----:B------:R-:W-:Y:S02]  /*9a20*/  MOV R4, 0x80000000 ;  /* 0x8000000000047802 */ /* 0x000fe40000000f00 */
[----:B------:R-:W-:-:S07]  /*9a30*/  MOV R5, 0x80000000 ;  /* 0x8000000000057802 */ /* 0x000fce0000000f00 */
.L_x_76:
[----:B-1----:R1:W2:Y:S02]  /*9a40*/  SYNCS.PHASECHK.TRANS64.TRYWAIT P0, [R2+URZ+0x50], R5 ;  /* 0x00005005020075a7 */ /* 0x0022a400080011ff */
[----:B--2---:R-:W-:Y:S05]  /*9a50*/  @!P0 NANOSLEEP.SYNCS 0x989680 ;  /* 0x009896800000895d */ /* 0x004fea0003900000 */
[----:B------:R-:W2:Y:S02]  /*9a60*/  @!P0 SYNCS.PHASECHK.TRANS64 P0, [R2+URZ+0x50], R5 ;  /* 0x00005005020085a7 */ /* 0x000ea400080010ff */
[----:B--2---:R-:W-:Y:S05]  /*9a70*/  @!P0 BRA `(.L_x_76) ;  /* 0xfffffffc00f08947 */ /* 0x004fea000383ffff */
[----:B------:R-:W-:Y:S05]  /*9a80*/  BRA `(.L_x_77) ;  /* 0xffffff8400c07947 */ /* 0x000fea000383ffff */
.L_x_27:
[----:B------:R-:W-:Y:S01]  /*9a90*/  HFMA2 R4, -RZ, RZ, -0.0 , 0 ;  /* 0x80000000ff047431 */ /* 0x000fe200000001ff */
[----:B------:R-:W-:Y:S02]  /*9aa0*/  MOV R2, UR9 ;  /* 0x0000000900027c02 */ /* 0x000fe40008000f00 */
[----:B------:R-:W-:-:S07]  /*9ab0*/  MOV R5, 0x80000000 ;  /* 0x8000000000057802 */ /* 0x000fce0000000f00 */
.L_x_78:
[----:B-1----:R1:W2:Y:S02]  /*9ac0*/  SYNCS.PHASECHK.TRANS64.TRYWAIT P0, [R2+URZ+0x8], R5 ;  /* 0x00000805020075a7 */ /* 0x0022a400080011ff */
[----:B--2---:R-:W-:Y:S05]  /*9ad0*/  @!P0 NANOSLEEP.SYNCS 0x989680 ;  /* 0x009896800000895d */ /* 0x004fea0003900000 */
[----:B------:R-:W2:Y:S02]  /*9ae0*/  @!P0 SYNCS.PHASECHK.TRANS64 P0, [R2+URZ+0x8], R5 ;  /* 0x00000805020085a7 */ /* 0x000ea400080010ff */
[----:B--2---:R-:W-:Y:S05]  /*9af0*/  @!P0 BRA `(.L_x_78) ;  /* 0xfffffffc00f08947 */ /* 0x004fea000383ffff */
[----:B------:R-:W-:Y:S05]  /*9b00*/  BRA `(.L_x_79) ;  /* 0xffffff8800187947 */ /* 0x000fea000383ffff */
.L_x_28:
[----:B------:R-:W-:Y:S01]  /*9b10*/  HFMA2 R4, -RZ, RZ, -0.0 , 0 ;  /* 0x80000000ff047431 */ /* 0x000fe200000001ff */
[----:B------:R-:W-:Y:S02]  /*9b20*/  MOV R2, UR9 ;  /* 0x0000000900027c02 */ /* 0x000fe40008000f00 */
[----:B------:R-:W-:-:S07]  /*9b30*/  MOV R5, 0x80000000 ;  /* 0x8000000000057802 */ /* 0x000fce0000000f00 */
.L_x_80:
[----:B-1----:R1:W2:Y:S02]  /*9b40*/  SYNCS.PHASECHK.TRANS64.TRYWAIT P0, [R2+URZ+0x58], R5 ;  /* 0x00005805020075a7 */ /* 0x0022a400080011ff */
[----:B--2---:R-:W-:Y:S05]  /*9b50*/  @!P0 NANOSLEEP.SYNCS 0x989680 ;  /* 0x009896800000895d */ /* 0x004fea0003900000 */
[----:B------:R-:W2:Y:S02]  /*9b60*/  @!P0 SYNCS.PHASECHK.TRANS64 P0, [R2+URZ+0x58], R5 ;  /* 0x00005805020085a7 */ /* 0x000ea400080010ff */
[----:B--2---:R-:W-:Y:S05]  /*9b70*/  @!P0 BRA `(.L_x_80) ;  /* 0xfffffffc00f08947 */ /* 0x004fea000383ffff */
[----:B------:R-:W-:Y:S05]  /*9b80*/  BRA `(.L_x_81) ;  /* 0xffffff8800647947 */ /* 0x000fea000383ffff */
.L_x_31:
[----:B------:R-:W-:Y:S02]  /*9b90*/  MOV R4, UR16 ;  /* 0x0000001000047c02 */ /* 0x000fe40008000f00 */
[----:B------:R-:W-:Y:S02]  /*9ba0*/  MOV R5, UR16 ;  /* 0x0000001000057c02 */ /* 0x000fe40008000f00 */
[----:B------:R-:W-:Y:S07]  /*9bb0*/  MOV R2, UR4 ;  /* 0x0000000400027c02 */ /* 0x000fee0008000f00 */
.L_x_82:
[----:B-1----:R1:W2:Y:S02]  /*9bc0*/  SYNCS.PHASECHK.TRANS64.TRYWAIT P0, [R2+URZ+0x50], R5 ;  /* 0x00005005020075a7 */ /* 0x0022a400080011ff */
[----:B--2---:R-:W-:Y:S05]  /*9bd0*/  @!P0 NANOSLEEP.SYNCS 0x989680 ;  /* 0x009896800000895d */ /* 0x004fea0003900000 */
[----:B------:R-:W2:Y:S02]  /*9be0*/  @!P0 SYNCS.PHASECHK.TRANS64 P0, [R2+URZ+0x50], R5 ;  /* 0x00005005020085a7 */ /* 0x000ea400080010ff */
[----:B--2---:R-:W-:Y:S05]  /*9bf0*/  @!P0 BRA `(.L_x_82) ;  /* 0xfffffffc00f08947 */ /* 0x004fea000383ffff */
[----:B------:R-:W-:Y:S05]  /*9c00*/  BRA `(.L_x_83) ;  /* 0xffffff8c00387947 */ /* 0x000fea000383ffff */
.L_x_32:
[----:B------:R-:W-:Y:S02]  /*9c10*/  MOV R4, UR16 ;  /* 0x0000001000047c02 */ /* 0x000fe40008000f00 */
[----:B------:R-:W-:Y:S02]  /*9c20*/  MOV R5, UR16 ;  /* 0x0000001000057c02 */ /* 0x000fe40008000f00 */
[----:B------:R-:W-:Y:S07]  /*9c30*/  MOV R2, UR15 ;  /* 0x0000000f00027c02 */ /* 0x000fee0008000f00 */
.L_x_84:
[----:B-1----:R1:W2:Y:S02]  /*9c40*/  SYNCS.PHASECHK.TRANS64.TRYWAIT P0, [R2+URZ+0x50], R5 ;  /* 0x00005005020075a7 */ /* 0x0022a400080011ff */
[----:B--2---:R-:W-:Y:S05]  /*9c50*/  @!P0 NANOSLEEP.SYNCS 0x989680 ;  /* 0x009896800000895d */ /* 0x004fea0003900000 */
[----:B------:R-:W2:Y:S02]  /*9c60*/  @!P0 SYNCS.PHASECHK.TRANS64 P0, [R2+URZ+0x50], R5 ;  /* 0x00005005020085a7 */ /* 0x000ea400080010ff */
[----:B--2---:R-:W-:Y:S05]  /*9c70*/  @!P0 BRA `(.L_x_84) ;  /* 0xfffffffc00f08947 */ /* 0x004fea000383ffff */
[----:B------:R-:W-:Y:S05]  /*9c80*/  BRA `(.L_x_85) ;  /* 0xffffff8c008c7947 */ /* 0x000fea000383ffff */
.L_x_33:
[----:B------:R-:W-:Y:S02]  /*9c90*/  MOV R4, UR19 ;  /* 0x0000001300047c02 */ /* 0x000fe40008000f00 */
[----:B------:R-:W-:Y:S02]  /*9ca0*/  MOV R5, UR19 ;  /* 0x0000001300057c02 */ /* 0x000fe40008000f00 */
[----:B------:R-:W-:Y:S07]  /*9cb0*/  MOV R2, UR16 ;  /* 0x0000001000027c02 */ /* 0x000fee0008000f00 */
.L_x_86:
[----:B-1----:R1:W2:Y:S02]  /*9cc0*/  SYNCS.PHASECHK.TRANS64.TRYWAIT P0, [R2+URZ+0x50], R5 ;  /* 0x00005005020075a7 */ /* 0x0022a400080011ff */
[----:B--2---:R-:W-:Y:S05]  /*9cd0*/  @!P0 NANOSLEEP.SYNCS 0x989680 ;  /* 0x009896800000895d */ /* 0x004fea0003900000 */
[----:B------:R-:W2:Y:S02]  /*9ce0*/  @!P0 SYNCS.PHASECHK.TRANS64 P0, [R2+URZ+0x50], R5 ;  /* 0x00005005020085a7 */ /* 0x000ea400080010ff */
[----:B--2---:R-:W-:Y:S05]  /*9cf0*/  @!P0 BRA `(.L_x_86) ;  /* 0xfffffffc00f08947 */ /* 0x004fea000383ffff */
[----:B------:R-:W-:Y:S05]  /*9d00*/  BRA `(.L_x_87) ;  /* 0xffffff8c00c07947 */ /* 0x000fea000383ffff */
.L_x_34:
[----:B------:R-:W-:Y:S02]  /*9d10*/  MOV R4, UR4 ;  /* 0x0000000400047c02 */ /* 0x000fe40008000f00 */
[----:B------:R-:W-:Y:S02]  /*9d20*/  MOV R5, UR4 ;  /* 0x0000000400057c02 */ /* 0x000fe40008000f00 */
[----:B------:R-:W-:Y:S07]  /*9d30*/  MOV R2, UR48 ;  /* 0x0000003000027c02 */ /* 0x000fee0008000f00 */
.L_x_88:
[----:B-1----:R1:W2:Y:S02]  /*9d40*/  SYNCS.PHASECHK.TRANS64.TRYWAIT P0, [R2+URZ+0x50], R5 ;  /* 0x00005005020075a7 */ /* 0x0022a400080011ff */
[----:B--2---:R-:W-:Y:S05]  /*9d50*/  @!P0 NANOSLEEP.SYNCS 0x989680 ;  /* 0x009896800000895d */ /* 0x004fea0003900000 */
[----:B------:R-:W2:Y:S02]  /*9d60*/  @!P0 SYNCS.PHASECHK.TRANS64 P0, [R2+URZ+0x50], R5 ;  /* 0x00005005020085a7 */ /* 0x000ea400080010ff */
[----:B--2---:R-:W-:Y:S05]  /*9d70*/  @!P0 BRA `(.L_x_88) ;  /* 0xfffffffc00f08947 */ /* 0x004fea000383ffff */
[----:B------:R-:W-:Y:S05]  /*9d80*/  BRA `(.L_x_89) ;  /* 0xffffff90000c7947 */ /* 0x000fea000383ffff */
.L_x_36:
[----:B------:R-:W-:Y:S02]  /*9d90*/  MOV R4, UR7 ;  /* 0x0000000700047c02 */ /* 0x000fe40008000f00 */
[----:B------:R-:W-:Y:S02]  /*9da0*/  MOV R5, UR7 ;  /* 0x0000000700057c02 */ /* 0x000fe40008000f00 */
[----:B------:R-:W-:-:S07]  /*9db0*/  MOV R2, UR5 ;  /* 0x0000000500027c02 */ /* 0x000fce0008000f00 */
.L_x_90:
[----:B-1----:R1:W2:Y:S02]  /*9dc0*/  SYNCS.PHASECHK.TRANS64.TRYWAIT P0, [R2+URZ+0x50], R5 ;  /* 0x00005005020075a7 */ /* 0x0022a400080011ff */
[----:B--2---:R-:W-:Y:S05]  /*9dd0*/  @!P0 NANOSLEEP.SYNCS 0x989680 ;  /* 0x009896800000895d */ /* 0x004fea0003900000 */
[----:B------:R-:W2:Y:S02]  /*9de0*/  @!P0 SYNCS.PHASECHK.TRANS64 P0, [R2+URZ+0x50], R5 ;  /* 0x00005005020085a7 */ /* 0x000ea400080010ff */
[----:B--2---:R-:W-:Y:S05]  /*9df0*/  @!P0 BRA `(.L_x_90) ;  /* 0xfffffffc00f08947 */ /* 0x004fea000383ffff */
[----:B------:R-:W-:Y:S05]  /*9e00*/  BRA `(.L_x_91) ;  /* 0xffffff9000987947 */ /* 0x000fea000383ffff */
.L_x_37:
[----:B------:R-:W-:Y:S02]  /*9e10*/  MOV R4, UR7 ;  /* 0x0000000700047c02 */ /* 0x000fe40008000f00 */
[----:B------:R-:W-:Y:S02]  /*9e20*/  MOV R5, UR7 ;  /* 0x0000000700057c02 */ /* 0x000fe40008000f00 */
[----:B------:R-:W-:-:S07]  /*9e30*/  MOV R2, UR5 ;  /* 0x0000000500027c02 */ /* 0x000fce0008000f00 */
.L_x_92:
[----:B-1----:R1:W2:Y:S02]  /*9e40*/  SYNCS.PHASECHK.TRANS64.TRYWAIT P0, [R2+URZ+0x50], R5 ;  /* 0x00005005020075a7 */ /* 0x0022a400080011ff */
[----:B--2---:R-:W-:Y:S05]  /*9e50*/  @!P0 NANOSLEEP.SYNCS 0x989680 ;  /* 0x009896800000895d */ /* 0x004fea0003900000 */
[----:B------:R-:W2:Y:S02]  /*9e60*/  @!P0 SYNCS.PHASECHK.TRANS64 P0, [R2+URZ+0x50], R5 ;  /* 0x00005005020085a7 */ /* 0x000ea400080010ff */
[----:B--2---:R-:W-:Y:S05]  /*9e70*/  @!P0 BRA `(.L_x_92) ;  /* 0xfffffffc00f08947 */ /* 0x004fea000383ffff */
[----:B------:R-:W-:Y:S05]  /*9e80*/  BRA `(.L_x_93) ;  /* 0xffffff9400007947 */ /* 0x000fea000383ffff */
.L_x_38:
[----:B------:R-:W-:Y:S02]  /*9e90*/  MOV R4, UR4 ;  /* 0x0000000400047c02 */ /* 0x000fe40008000f00 */
[----:B------:R-:W-:Y:S02]  /*9ea0*/  MOV R5, UR4 ;  /* 0x0000000400057c02 */ /* 0x000fe40008000f00 */
[----:B------:R-:W-:-:S07]  /*9eb0*/  MOV R2, UR5 ;  /* 0x0000000500027c02 */ /* 0x000fce0008000f00 */
.L_x_94:
[----:B-1----:R1:W3:Y:S02]  /*9ec0*/  SYNCS.PHASECHK.TRANS64.TRYWAIT P0, [R2+URZ+0x50], R5 ;  /* 0x00005005020075a7 */ /* 0x0022e400080011ff */
[----:B---3--:R-:W-:Y:S05]  /*9ed0*/  @!P0 NANOSLEEP.SYNCS 0x989680 ;  /* 0x009896800000895d */ /* 0x008fea0003900000 */
[----:B------:R-:W3:Y:S02]  /*9ee0*/  @!P0 SYNCS.PHASECHK.TRANS64 P0, [R2+URZ+0x50], R5 ;  /* 0x00005005020085a7 */ /* 0x000ee400080010ff */
[----:B---3--:R-:W-:Y:S05]  /*9ef0*/  @!P0 BRA `(.L_x_94) ;  /* 0xfffffffc00f08947 */ /* 0x008fea000383ffff */
[----:B------:R-:W-:Y:S05]  /*9f00*/  BRA `(.L_x_95) ;  /* 0xffffff9400ac7947 */ /* 0x000fea000383ffff */
.L_x_39:
[----:B------:R-:W-:-:S07]  /*9f10*/  MOV R2, UR9 ;  /* 0x0000000900027c02 */ /* 0x000fce0008000f00 */
.L_x_96:
[----:B-1----:R1:W3:Y:S02]  /*9f20*/  SYNCS.PHASECHK.TRANS64.TRYWAIT P0, [R2+URZ+0x8], RZ ;  /* 0x000008ff020075a7 */ /* 0x0022e400080011ff */
[----:B---3--:R-:W-:Y:S05]  /*9f30*/  @!P0 NANOSLEEP.SYNCS 0x989680 ;  /* 0x009896800000895d */ /* 0x008fea0003900000 */
[----:B------:R-:W3:Y:S02]  /*9f40*/  @!P0 SYNCS.PHASECHK.TRANS64 P0, [R2+URZ+0x8], RZ ;  /* 0x000008ff020085a7 */ /* 0x000ee400080010ff */
[----:B---3--:R-:W-:Y:S05]  /*9f50*/  @!P0 BRA `(.L_x_96) ;  /* 0xfffffffc00f08947 */ /* 0x008fea000383ffff */
[----:B------:R-:W-:Y:S05]  /*9f60*/  BRA `(.L_x_97) ;  /* 0xffffff9400a87947 */ /* 0x000fea000383ffff */
.L_x_41:
[----:B------:R-:W-:Y:S02]  /*9f70*/  MOV R2, UR4 ;  /* 0x0000000400027c02 */ /* 0x000fe40008000f00 */
[----:B------:R-:W-:Y:S02]  /*9f80*/  MOV R4, 0x80000000 ;  /* 0x8000000000047802 */ /* 0x000fe40000000f00 */
[----:B------:R-:W-:-:S07]  /*9f90*/  MOV R5, 0x80000000 ;  /* 0x8000000000057802 */ /* 0x000fce0000000f00 */
.L_x_98:
[----:B-1----:R1:W3:Y:S02]  /*9fa0*/  SYNCS.PHASECHK.TRANS64.TRYWAIT P0, [R2+URZ+0xc8], R5 ;  /* 0x0000c805020075a7 */ /* 0x0022e400080011ff */
[----:B---3--:R-:W-:Y:S05]  /*9fb0*/  @!P0 NANOSLEEP.SYNCS 0x989680 ;  /* 0x009896800000895d */ /* 0x008fea0003900000 */
[----:B------:R-:W3:Y:S02]  /*9fc0*/  @!P0 SYNCS.PHASECHK.TRANS64 P0, [R2+URZ+0xc8], R5 ;  /* 0x0000c805020085a7 */ /* 0x000ee400080010ff */
[----:B---3--:R-:W-:Y:S05]  /*9fd0*/  @!P0 BRA `(.L_x_98) ;  /* 0xfffffffc00f08947 */ /* 0x008fea000383ffff */
[----:B------:R-:W-:Y:S05]  /*9fe0*/  BRA `(.L_x_99) ;  /* 0xffffff9400c47947 */ /* 0x000fea000383ffff */
.L_x_42:
[----:B-1----:R-:W-:-:S07]  /*9ff0*/  MOV R2, UR4 ;  /* 0x0000000400027c02 */ /* 0x002fce0008000f00 */
.L_x_100:
[----:B-1----:R1:W3:Y:S02]  /*a000*/  SYNCS.PHASECHK.TRANS64.TRYWAIT P0, [R2+URZ+0x90], RZ ;  /* 0x000090ff020075a7 */ /* 0x0022e400080011ff */
[----:B---3--:R-:W-:Y:S05]  /*a010*/  @!P0 NANOSLEEP.SYNCS 0x989680 ;  /* 0x009896800000895d */ /* 0x008fea0003900000 */
[----:B------:R-:W3:Y:S02]  /*a020*/  @!P0 SYNCS.PHASECHK.TRANS64 P0, [R2+URZ+0x90], RZ ;  /* 0x000090ff020085a7 */ /* 0x000ee400080010ff */
[----:B---3--:R-:W-:Y:S05]  /*a030*/  @!P0 BRA `(.L_x_100) ;  /* 0xfffffffc00f08947 */ /* 0x008fea000383ffff */
[----:B------:R-:W-:Y:S05]  /*a040*/  BRA `(.L_x_101) ;  /* 0xffffff9400f47947 */ /* 0x000fea000383ffff */
.L_x_43:
[----:B------:R-:W-:-:S07]  /*a050*/  MOV R4, UR4 ;  /* 0x0000000400047c02 */ /* 0x000fce0008000f00 */
.L_x_102:
[----:B-1----:R1:W2:Y:S02]  /*a060*/  SYNCS.PHASECHK.TRANS64.TRYWAIT P0, [R4+URZ+0xc8], RZ ;  /* 0x0000c8ff040075a7 */ /* 0x0022a400080011ff */
[----:B--2---:R-:W-:Y:S05]  /*a070*/  @!P0 NANOSLEEP.SYNCS 0x989680 ;  /* 0x009896800000895d */ /* 0x004fea0003900000 */
[----:B------:R-:W2:Y:S02]  /*a080*/  @!P0 SYNCS.PHASECHK.TRANS64 P0, [R4+URZ+0xc8], RZ ;  /* 0x0000c8ff040085a7 */ /* 0x000ea400080010ff */
[----:B--2---:R-:W-:Y:S05]  /*a090*/  @!P0 BRA `(.L_x_102) ;  /* 0xfffffffc00f08947 */ /* 0x004fea000383ffff */
[----:B------:R-:W-:Y:S05]  /*a0a0*/  BRA `(.L_x_103) ;  /* 0xffffffbc00cc7947 */ /* 0x000fea000383ffff */
.L_x_45:
[----:B------:R-:W-:Y:S02]  /*a0b0*/  MOV R2, UR4 ;  /* 0x0000000400027c02 */ /* 0x000fe40008000f00 */
[----:B------:R-:W-:-:S07]  /*a0c0*/  MOV R5, R4 ;  /* 0x0000000400057202 */ /* 0x000fce0000000f00 */
.L_x_104:
[----:B-1----:R1:W2:Y:S02]  /*a0d0*/  SYNCS.PHASECHK.TRANS64.TRYWAIT P0, [R2+URZ+0x90], R5 ;  /* 0x00009005020075a7 */ /* 0x0022a400080011ff */
[----:B--2---:R-:W-:Y:S05]  /*a0e0*/  @!P0 NANOSLEEP.SYNCS 0x989680 ;  /* 0x009896800000895d */ /* 0x004fea0003900000 */
[----:B------:R-:W2:Y:S02]  /*a0f0*/  @!P0 SYNCS.PHASECHK.TRANS64 P0, [R2+URZ+0x90], R5 ;  /* 0x00009005020085a7 */ /* 0x000ea400080010ff */
[----:B--2---:R-:W-:Y:S05]  /*a100*/  @!P0 BRA `(.L_x_104) ;  /* 0xfffffffc00f08947 */ /* 0x004fea000383ffff */
[----:B------:R-:W-:Y:S05]  /*a110*/  BRA `(.L_x_105) ;  /* 0xffffffbc00ec7947 */ /* 0x000fea000383ffff */
.L_x_46:
[----:B------:R-:W-:Y:S02]  /*a120*/  MOV R4, UR4 ;  /* 0x0000000400047c02 */ /* 0x000fe40008000f00 */
[----:B------:R-:W-:-:S07]  /*a130*/  MOV R38, R39 ;  /* 0x0000002700267202 */ /* 0x000fce0000000f00 */
.L_x_106:
[----:B-1----:R1:W2:Y:S02]  /*a140*/  SYNCS.PHASECHK.TRANS64.TRYWAIT P0, [R4+URZ+0xc8], R39 ;  /* 0x0000c827040075a7 */ /* 0x0022a400080011ff */
[----:B--2---:R-:W-:Y:S05]  /*a150*/  @!P0 NANOSLEEP.SYNCS 0x989680 ;  /* 0x009896800000895d */ /* 0x004fea0003900000 */
[----:B------:R-:W2:Y:S02]  /*a160*/  @!P0 SYNCS.PHASECHK.TRANS64 P0, [R4+URZ+0xc8], R39 ;  /* 0x0000c827040085a7 */ /* 0x000ea400080010ff */
[----:B--2---:R-:W-:Y:S05]  /*a170*/  @!P0 BRA `(.L_x_106) ;  /* 0xfffffffc00f08947 */ /* 0x004fea000383ffff */
[----:B------:R-:W-:Y:S05]  /*a180*/  BRA `(.L_x_107) ;  /* 0xffffffd400f07947 */ /* 0x000fea000383ffff */
.L_x_48:
[----:B------:R-:W-:Y:S02]  /*a190*/  MOV R5, UR4 ;  /* 0x0000000400057c02 */ /* 0x000fe40008000f00 */
[----:B------:R-:W-:-:S07]  /*a1a0*/  MOV R3, R2 ;  /* 0x0000000200037202 */ /* 0x000fce0000000f00 */
.L_x_108:
[----:B--2---:R2:W3:Y:S02]  /*a1b0*/  SYNCS.PHASECHK.TRANS64.TRYWAIT P0, [R5+URZ+0xc8], R3 ;  /* 0x0000c803050075a7 */ /* 0x0044e400080011ff */
[----:B---3--:R-:W-:Y:S05]  /*a1c0*/  @!P0 NANOSLEEP.SYNCS 0x989680 ;  /* 0x009896800000895d */ /* 0x008fea0003900000 */
[----:B------:R-:W3:Y:S02]  /*a1d0*/  @!P0 SYNCS.PHASECHK.TRANS64 P0, [R5+URZ+0xc8], R3 ;  /* 0x0000c803050085a7 */ /* 0x000ee400080010ff */
[----:B---3--:R-:W-:Y:S05]  /*a1e0*/  @!P0 BRA `(.L_x_108) ;  /* 0xfffffffc00f08947 */ /* 0x008fea000383ffff */
[----:B------:R-:W-:Y:S05]  /*a1f0*/  BRA `(.L_x_109) ;  /* 0xffffffdc00287947 */ /* 0x000fea000383ffff */
.L_x_52:
[----:B-1----:R1:W2:Y:S02]  /*a200*/  SYNCS.PHASECHK.TRANS64.TRYWAIT P0, [R3+URZ+0xb0], RZ ;  /* 0x0000b0ff030075a7 */ /* 0x0022a400080011ff */
[----:B--2---:R-:W-:Y:S05]  /*a210*/  @!P0 NANOSLEEP.SYNCS 0x989680 ;  /* 0x009896800000895d */ /* 0x004fea0003900000 */
[----:B------:R-:W2:Y:S02]  /*a220*/  @!P0 SYNCS.PHASECHK.TRANS64 P0, [R3+URZ+0xb0], RZ ;  /* 0x0000b0ff030085a7 */ /* 0x000ea400080010ff */
[----:B--2---:R-:W-:Y:S05]  /*a230*/  @!P0 BRA `(.L_x_52) ;  /* 0xfffffffc00f08947 */ /* 0x004fea000383ffff */
[----:B------:R-:W-:Y:S05]  /*a240*/  BRA `(.L_x_110) ;  /* 0xffffffe400587947 */ /* 0x000fea000383ffff */
.L_x_53:
[----:B------:R-:W-:Y:S01]  /*a250*/  HFMA2 R4, -RZ, RZ, -0.0 , 0 ;  /* 0x80000000ff047431 */ /* 0x000fe200000001ff */
[----:B------:R-:W-:-:S07]  /*a260*/  MOV R5, 0x80000000 ;  /* 0x8000000000057802 */ /* 0x000fce0000000f00 */
.L_x_111:
[----:B--2---:R2:W4:Y:S02]  /*a270*/  SYNCS.PHASECHK.TRANS64.TRYWAIT P0, [R3+URZ+0xd8], R5 ;  /* 0x0000d805030075a7 */ /* 0x00452400080011ff */
[----:B----4-:R-:W-:Y:S05]  /*a280*/  @!P0 NANOSLEEP.SYNCS 0x989680 ;  /* 0x009896800000895d */ /* 0x010fea0003900000 */
[----:B------:R-:W4:Y:S02]  /*a290*/  @!P0 SYNCS.PHASECHK.TRANS64 P0, [R3+URZ+0xd8], R5 ;  /* 0x0000d805030085a7 */ /* 0x000f2400080010ff */
[----:B----4-:R-:W-:Y:S05]  /*a2a0*/  @!P0 BRA `(.L_x_111) ;  /* 0xfffffffc00f08947 */ /* 0x010fea000383ffff */
[----:B------:R-:W-:Y:S05]  /*a2b0*/  BRA `(.L_x_112) ;  /* 0xffffffe400587947 */ /* 0x000fea000383ffff */
.L_x_56:
[----:B-----5:R5:W1:Y:S02]  /*a2c0*/  SYNCS.PHASECHK.TRANS64.TRYWAIT P0, [R3+URZ+0xd8], RZ ;  /* 0x0000d8ff030075a7 */ /* 0x020a6400080011ff */
[----:B-1----:R-:W-:Y:S05]  /*a2d0*/  @!P0 NANOSLEEP.SYNCS 0x989680 ;  /* 0x009896800000895d */ /* 0x002fea0003900000 */
[----:B------:R-:W1:Y:S02]  /*a2e0*/  @!P0 SYNCS.PHASECHK.TRANS64 P0, [R3+URZ+0xd8], RZ ;  /* 0x0000d8ff030085a7 */ /* 0x000e6400080010ff */
[----:B-1----:R-:W-:Y:S05]  /*a2f0*/  @!P0 BRA `(.L_x_56) ;  /* 0xfffffffc00f08947 */ /* 0x002fea000383ffff */
[----:B------:R-:W-:Y:S05]  /*a300*/  BRA `(.L_x_113) ;  /* 0xfffffff000ac7947 */ /* 0x000fea000383ffff */
        .weak           $__internal_0_$__cuda_sm10x_tcgen05_guardrail_trap_col_being_dealloced_not_returned_by_alloc
        .type           $__internal_0_$__cuda_sm10x_tcgen05_guardrail_trap_col_being_dealloced_not_returned_by_alloc,@function
        .size           $__internal_0_$__cuda_sm10x_tcgen05_guardrail_trap_col_being_dealloced_not_returned_by_alloc,($__internal_1_$__cuda_sm10x_tcgen05_guardrail_trap_phase_invalid_during_alloc - $__internal_0_$__cuda_sm10x_tcgen05_guardrail_trap_col_being_dealloced_not_returned_by_alloc)
$__internal_0_$__cuda_sm10x_tcgen05_guardrail_trap_col_being_dealloced_not_returned_by_alloc:
[----:B------:R-:W-:Y:S05]  /*a310*/  BPT.TRAP 0x1 ;  /* 0x000000040000795c */ /* 0x000fea0000300000 */
[----:B------:R-:W-:-:S04]  /*a320*/  HFMA2 R3, -RZ, RZ, 0, 0 ;  /* 0x00000000ff037431 */ /* 0x000fc800000001ff */
[----:B------:R-:W-:Y:S05]  /*a330*/  RET.REL.NODEC R2 `(kernel_cutlass_kernel_flash_attncuteflash_fwd_sm100FlashAttentionForwardSm100_object_at__tensor0000o19211101213_tensor0000o19211101213_tensor0000o12810111213_tensor0000o12811101213_tensor_0) ;  /* 0xffffff5c02307950 */ /* 0x000fea0003c3ffff */
        .weak           $__internal_1_$__cuda_sm10x_tcgen05_guardrail_trap_phase_invalid_during_alloc
        .type           $__internal_1_$__cuda_sm10x_tcgen05_guardrail_trap_phase_invalid_during_alloc,@function
        .size           $__internal_1_$__cuda_sm10x_tcgen05_guardrail_trap_phase_invalid_during_alloc,($__internal_2_$__cuda_sm10x_tcgen05_guardrail_trap_unallocated_columns_being_dealloced - $__internal_1_$__cuda_sm10x_tcgen05_guardrail_trap_phase_invalid_during_alloc)
$__internal_1_$__cuda_sm10x_tcgen05_guardrail_trap_phase_invalid_during_alloc:
[----:B------:R-:W-:Y:S05]  /*a340*/  BPT.TRAP 0x1 ;  /* 0x000000040000795c */ /* 0x000fea0000300000 */
[----:B------:R-:W-:-:S04]  /*a350*/  MOV R3, 0x0 ;  /* 0x0000000000037802 */ /* 0x000fc80000000f00 */
[----:B------:R-:W-:Y:S05]  /*a360*/  RET.REL.NODEC R2 `(kernel_cutlass_kernel_flash_attncuteflash_fwd_sm100FlashAttentionForwardSm100_object_at__tensor0000o19211101213_tensor0000o19211101213_tensor0000o12810111213_tensor0000o12811101213_tensor_0) ;  /* 0xffffff5c02247950 */ /* 0x000fea0003c3ffff */
        .weak           $__internal_2_$__cuda_sm10x_tcgen05_guardrail_trap_unallocated_columns_being_dealloced
        .type           $__internal_2_$__cuda_sm10x_tcgen05_guardrail_trap_unallocated_columns_being_dealloced,@function
        .size           $__internal_2_$__cuda_sm10x_tcgen05_guardrail_trap_unallocated_columns_being_dealloced,(.L_x_129 - $__internal_2_$__cuda_sm10x_tcgen05_guardrail_trap_unallocated_columns_being_dealloced)
$__internal_2_$__cuda_sm10x_tcgen05_guardrail_trap_unallocated_columns_being_dealloced:
[----:B------:R-:W-:Y:S05]  /*a370*/  BPT.TRAP 0x1 ;  /* 0x000000040000795c */ /* 0x000fea0000300000 */
[----:B------:R-:W-:-:S04]  /*a380*/  HFMA2 R3, -RZ, RZ, 0, 0 ;  /* 0x00000000ff037431 */ /* 0x000fc800000001ff */
[----:B------:R-:W-:Y:S05]  /*a390*/  RET.REL.NODEC R2 `(kernel_cutlass_kernel_flash_attncuteflash_fwd_sm100FlashAttentionForwardSm100_object_at__tensor0000o19211101213_tensor0000o19211101213_tensor0000o12810111213_tensor0000o12811101213_tensor_0) ;  /* 0xffffff5c02187950 */ /* 0x000fea0003c3ffff */
.L_x_114:
[----:B------:R-:W-:-:S00]  /*a3a0*/  BRA `(.L_x_114) ;  /* 0xfffffffc00fc7947 */ /* 0x000fc0000383ffff */
[----:B------:R-:W-:-:S00]  /*a3b0*/  NOP ;  /* 0x0000000000007918 */ /* 0x000fc00000000000 */
        /* <DEDUP_REMOVED lines=12> */
.L_x_129:


//--------------------- .nv.shared.kernel_cutlass_kernel_flash_attncuteflash_fwd_sm100FlashAttentionForwardSm100_object_at__tensor0000o19211101213_tensor0000o19211101213_tensor0000o12810111213_tensor0000o12811101213_tensor_0 --------------------------
	.section	.nv.shared.kernel_cutlass_kernel_flash_attncuteflash_fwd_sm100FlashAttentionForwardSm100_object_at__tensor0000o19211101213_tensor0000o19211101213_tensor0000o12810111213_tensor0000o12811101213_tensor_0,"aw",@nobits
	.sectionflags	@""
	.align	1024
	.zero		1024


//--------------------- .nv.shared.reserved.0     --------------------------
	.section	.nv.shared.reserved.0,"aw",@nobits
	.align	8
	.weak		__nv_reservedSMEM_offset_0_alias
	.size		__nv_reservedSMEM_offset_0_alias, 0, 64
	.other		__nv_reservedSMEM_offset_0_alias,@"STO_CUDA_RESERVED_SHARED STV_DEFAULT"
__nv_reservedSMEM_offset_0_alias:
	.zero		0
.nv.shared.reserved.0:
	.zero		64
	.weak		__nv_reservedSMEM_allocation_phase
	.type		__nv_reservedSMEM_allocation_phase,@object
	.size		__nv_reservedSMEM_allocation_phase,(.L_0 - __nv_reservedSMEM_allocation_phase)
__nv_reservedSMEM_allocation_phase:
	.zero		1
.L_0:
	.zero		7
	.weak		__nv_reservedSMEM_devtool_atexit_pc
	.type		__nv_reservedSMEM_devtool_atexit_pc,@object
	.size		__nv_reservedSMEM_devtool_atexit_pc,(__nv_reservedSMEM_allocation_mask - __nv_reservedSMEM_devtool_atexit_pc)
__nv_reservedSMEM_devtool_atexit_pc:
	.zero		8
	.weak		__nv_reservedSMEM_allocation_mask
	.type		__nv_reservedSMEM_allocation_mask,@object
	.size		__nv_reservedSMEM_allocation_mask,(.L_2 - __nv_reservedSMEM_allocation_mask)
__nv_reservedSMEM_allocation_mask:
	.zero		4
.L_2:


//--------------------- .nv.constant0.kernel_cutlass_kernel_flash_attncuteflash_fwd_sm100FlashAttentionForwardSm100_object_at__tensor0000o19211101213_tensor0000o19211101213_tensor0000o12810111213_tensor0000o12811101213_tensor_0 --------------------------
	.section	.nv.constant0.kernel_cutlass_kernel_flash_attncuteflash_fwd_sm100FlashAttentionForwardSm100_object_at__tensor0000o19211101213_tensor0000o19211101213_tensor0000o12810111213_tensor0000o12811101213_tensor_0,"a",@progbits
	.sectionflags	@""
	.align	4
.nv.constant0.kernel_cutlass_kernel_flash_attncuteflash_fwd_sm100FlashAttentionForwardSm100_object_at__tensor0000o19211101213_tensor0000o19211101213_tensor0000o12810111213_tensor0000o12811101213_tensor_0:
	.zero		1580


//--------------------- SYMBOLS --------------------------

	.type		.nv.reservedSmem.offset0,@object
	.size		.nv.reservedSmem.offset0,0x4
	.type		.nv.reservedSmem.cap,@object
	.size		.nv.reservedSmem.cap,0x4
